//
// Generated by NVIDIA NVVM Compiler
//
// Compiler Build ID: CL-36424714
// Cuda compilation tools, release 13.0, V13.0.88
// Based on NVVM 20.0.0
//

.version 9.0
.target sm_100
.address_size 64

	// .globl	_Z9sum_frontPiS_i
.global .align 1 .b8 _ZN34_INTERNAL_a0b76d7e_4_k_cu_f6fccdca4cuda3std3__45__cpo5beginE[1];
.global .align 1 .b8 _ZN34_INTERNAL_a0b76d7e_4_k_cu_f6fccdca4cuda3std3__45__cpo3endE[1];
.global .align 1 .b8 _ZN34_INTERNAL_a0b76d7e_4_k_cu_f6fccdca4cuda3std3__45__cpo6cbeginE[1];
.global .align 1 .b8 _ZN34_INTERNAL_a0b76d7e_4_k_cu_f6fccdca4cuda3std3__45__cpo4cendE[1];
.global .align 1 .b8 _ZN34_INTERNAL_a0b76d7e_4_k_cu_f6fccdca4cuda3std3__45__cpo6rbeginE[1];
.global .align 1 .b8 _ZN34_INTERNAL_a0b76d7e_4_k_cu_f6fccdca4cuda3std3__45__cpo4rendE[1];
.global .align 1 .b8 _ZN34_INTERNAL_a0b76d7e_4_k_cu_f6fccdca4cuda3std3__45__cpo7crbeginE[1];
.global .align 1 .b8 _ZN34_INTERNAL_a0b76d7e_4_k_cu_f6fccdca4cuda3std3__45__cpo5crendE[1];
.global .align 1 .b8 _ZN34_INTERNAL_a0b76d7e_4_k_cu_f6fccdca4cuda3std3__436_GLOBAL__N__a0b76d7e_4_k_cu_f6fccdca6ignoreE[1];
.global .align 1 .b8 _ZN34_INTERNAL_a0b76d7e_4_k_cu_f6fccdca4cuda3std3__419piecewise_constructE[1];
.global .align 1 .b8 _ZN34_INTERNAL_a0b76d7e_4_k_cu_f6fccdca4cuda3std3__48in_placeE[1];
.global .align 1 .b8 _ZN34_INTERNAL_a0b76d7e_4_k_cu_f6fccdca4cuda3std3__420unreachable_sentinelE[1];
.global .align 1 .b8 _ZN34_INTERNAL_a0b76d7e_4_k_cu_f6fccdca4cuda3std3__47nulloptE[1];
.global .align 1 .b8 _ZN34_INTERNAL_a0b76d7e_4_k_cu_f6fccdca4cuda3std3__48unexpectE[1];
.global .align 1 .b8 _ZN34_INTERNAL_a0b76d7e_4_k_cu_f6fccdca4cuda3std6ranges3__45__cpo4swapE[1];
.global .align 1 .b8 _ZN34_INTERNAL_a0b76d7e_4_k_cu_f6fccdca4cuda3std6ranges3__45__cpo9iter_moveE[1];
.global .align 1 .b8 _ZN34_INTERNAL_a0b76d7e_4_k_cu_f6fccdca4cuda3std6ranges3__45__cpo5beginE[1];
.global .align 1 .b8 _ZN34_INTERNAL_a0b76d7e_4_k_cu_f6fccdca4cuda3std6ranges3__45__cpo3endE[1];
.global .align 1 .b8 _ZN34_INTERNAL_a0b76d7e_4_k_cu_f6fccdca4cuda3std6ranges3__45__cpo6cbeginE[1];
.global .align 1 .b8 _ZN34_INTERNAL_a0b76d7e_4_k_cu_f6fccdca4cuda3std6ranges3__45__cpo4cendE[1];
.global .align 1 .b8 _ZN34_INTERNAL_a0b76d7e_4_k_cu_f6fccdca4cuda3std6ranges3__45__cpo7advanceE[1];
.global .align 1 .b8 _ZN34_INTERNAL_a0b76d7e_4_k_cu_f6fccdca4cuda3std6ranges3__45__cpo9iter_swapE[1];
.global .align 1 .b8 _ZN34_INTERNAL_a0b76d7e_4_k_cu_f6fccdca4cuda3std6ranges3__45__cpo4nextE[1];
.global .align 1 .b8 _ZN34_INTERNAL_a0b76d7e_4_k_cu_f6fccdca4cuda3std6ranges3__45__cpo4prevE[1];
.global .align 1 .b8 _ZN34_INTERNAL_a0b76d7e_4_k_cu_f6fccdca4cuda3std6ranges3__45__cpo4dataE[1];
.global .align 1 .b8 _ZN34_INTERNAL_a0b76d7e_4_k_cu_f6fccdca4cuda3std6ranges3__45__cpo5cdataE[1];
.global .align 1 .b8 _ZN34_INTERNAL_a0b76d7e_4_k_cu_f6fccdca4cuda3std6ranges3__45__cpo4sizeE[1];
.global .align 1 .b8 _ZN34_INTERNAL_a0b76d7e_4_k_cu_f6fccdca4cuda3std6ranges3__45__cpo5ssizeE[1];
.global .align 1 .b8 _ZN34_INTERNAL_a0b76d7e_4_k_cu_f6fccdca4cuda3std6ranges3__45__cpo8distanceE[1];
.global .align 1 .b8 _ZN34_INTERNAL_a0b76d7e_4_k_cu_f6fccdca6thrust24THRUST_300001_SM_1000_NS8cuda_cub3parE[1];
.global .align 1 .b8 _ZN34_INTERNAL_a0b76d7e_4_k_cu_f6fccdca6thrust24THRUST_300001_SM_1000_NS8cuda_cub10par_nosyncE[1];
.global .align 1 .b8 _ZN34_INTERNAL_a0b76d7e_4_k_cu_f6fccdca6thrust24THRUST_300001_SM_1000_NS6system6detail10sequential3seqE[1];
.global .align 1 .b8 _ZN34_INTERNAL_a0b76d7e_4_k_cu_f6fccdca6thrust24THRUST_300001_SM_1000_NS12placeholders2_1E[1];
.global .align 1 .b8 _ZN34_INTERNAL_a0b76d7e_4_k_cu_f6fccdca6thrust24THRUST_300001_SM_1000_NS12placeholders2_2E[1];
.global .align 1 .b8 _ZN34_INTERNAL_a0b76d7e_4_k_cu_f6fccdca6thrust24THRUST_300001_SM_1000_NS12placeholders2_3E[1];
.global .align 1 .b8 _ZN34_INTERNAL_a0b76d7e_4_k_cu_f6fccdca6thrust24THRUST_300001_SM_1000_NS12placeholders2_4E[1];
.global .align 1 .b8 _ZN34_INTERNAL_a0b76d7e_4_k_cu_f6fccdca6thrust24THRUST_300001_SM_1000_NS12placeholders2_5E[1];
.global .align 1 .b8 _ZN34_INTERNAL_a0b76d7e_4_k_cu_f6fccdca6thrust24THRUST_300001_SM_1000_NS12placeholders2_6E[1];
.global .align 1 .b8 _ZN34_INTERNAL_a0b76d7e_4_k_cu_f6fccdca6thrust24THRUST_300001_SM_1000_NS12placeholders2_7E[1];
.global .align 1 .b8 _ZN34_INTERNAL_a0b76d7e_4_k_cu_f6fccdca6thrust24THRUST_300001_SM_1000_NS12placeholders2_8E[1];
.global .align 1 .b8 _ZN34_INTERNAL_a0b76d7e_4_k_cu_f6fccdca6thrust24THRUST_300001_SM_1000_NS12placeholders2_9E[1];
.global .align 1 .b8 _ZN34_INTERNAL_a0b76d7e_4_k_cu_f6fccdca6thrust24THRUST_300001_SM_1000_NS12placeholders3_10E[1];
.global .align 1 .b8 _ZN34_INTERNAL_a0b76d7e_4_k_cu_f6fccdca6thrust24THRUST_300001_SM_1000_NS3seqE[1];
.extern .shared .align 16 .b8 shared[];

.visible .entry _Z9sum_frontPiS_i(
	.param .u64 .ptr .align 1 _Z9sum_frontPiS_i_param_0,
	.param .u64 .ptr .align 1 _Z9sum_frontPiS_i_param_1,
	.param .u32 _Z9sum_frontPiS_i_param_2
)
{
	.reg .pred 	%p<10>;
	.reg .b32 	%r<82>;
	.reg .b32 	%f<47>;
	.reg .b64 	%rd<9>;

	ld.param.u64 	%rd1, [_Z9sum_frontPiS_i_param_0];
	ld.param.u64 	%rd2, [_Z9sum_frontPiS_i_param_1];
	ld.param.u32 	%r28, [_Z9sum_frontPiS_i_param_2];
	mov.u32 	%r29, %ntid.x;
	mov.u32 	%r30, %ctaid.x;
	mov.u32 	%r1, %tid.x;
	mov.u32 	%r31, %ctaid.y;
	mov.u32 	%r32, %ntid.y;
	mov.u32 	%r33, %tid.y;
	add.s32 	%r34, %r30, %r33;
	mad.lo.s32 	%r35, %r31, %r32, %r34;
	mad.lo.s32 	%r2, %r35, %r29, %r1;
	setp.ge.s32 	%p1, %r2, %r28;
	@%p1 bra 	$L__BB0_2;
	cvta.to.global.u64 	%rd3, %rd1;
	mul.wide.s32 	%rd4, %r2, 4;
	add.s64 	%rd5, %rd3, %rd4;
	ld.global.u32 	%r36, [%rd5];
	cvt.rn.f32.s32 	%f1, %r36;
	shl.b32 	%r37, %r1, 2;
	mov.u32 	%r38, shared;
	add.s32 	%r39, %r38, %r37;
	st.shared.f32 	[%r39], %f1;
$L__BB0_2:
	setp.ge.s32 	%p2, %r2, %r28;
	bar.sync 	0;
	@%p2 bra 	$L__BB0_15;
	add.s32 	%r3, %r1, 1;
	and.b32  	%r4, %r3, 7;
	setp.lt.u32 	%p3, %r1, 7;
	mov.b32 	%r76, 0;
	mov.u32 	%r81, %r76;
	@%p3 bra 	$L__BB0_6;
	and.b32  	%r76, %r3, 2040;
	mov.u32 	%r44, shared;
	add.s32 	%r69, %r44, 16;
	neg.s32 	%r70, %r76;
	mov.b32 	%r81, 0;
$L__BB0_5:
	.pragma "nounroll";
	ld.shared.v4.f32 	{%f2, %f3, %f4, %f5}, [%r69+-16];
	cvt.rn.f32.s32 	%f6, %r81;
	add.f32 	%f7, %f2, %f6;
	cvt.rzi.s32.f32 	%r45, %f7;
	cvt.rn.f32.s32 	%f8, %r45;
	add.f32 	%f9, %f3, %f8;
	cvt.rzi.s32.f32 	%r46, %f9;
	cvt.rn.f32.s32 	%f10, %r46;
	add.f32 	%f11, %f4, %f10;
	cvt.rzi.s32.f32 	%r47, %f11;
	cvt.rn.f32.s32 	%f12, %r47;
	add.f32 	%f13, %f5, %f12;
	cvt.rzi.s32.f32 	%r48, %f13;
	ld.shared.v4.f32 	{%f14, %f15, %f16, %f17}, [%r69];
	cvt.rn.f32.s32 	%f18, %r48;
	add.f32 	%f19, %f14, %f18;
	cvt.rzi.s32.f32 	%r49, %f19;
	cvt.rn.f32.s32 	%f20, %r49;
	add.f32 	%f21, %f15, %f20;
	cvt.rzi.s32.f32 	%r50, %f21;
	cvt.rn.f32.s32 	%f22, %r50;
	add.f32 	%f23, %f16, %f22;
	cvt.rzi.s32.f32 	%r51, %f23;
	cvt.rn.f32.s32 	%f24, %r51;
	add.f32 	%f25, %f17, %f24;
	cvt.rzi.s32.f32 	%r81, %f25;
	add.s32 	%r70, %r70, 8;
	add.s32 	%r69, %r69, 32;
	setp.ne.s32 	%p4, %r70, 0;
	@%p4 bra 	$L__BB0_5;
$L__BB0_6:
	setp.eq.s32 	%p5, %r4, 0;
	@%p5 bra 	$L__BB0_14;
	setp.lt.u32 	%p6, %r4, 4;
	@%p6 bra 	$L__BB0_9;
	shl.b32 	%r53, %r76, 2;
	mov.u32 	%r54, shared;
	add.s32 	%r55, %r54, %r53;
	ld.shared.f32 	%f26, [%r55];
	cvt.rn.f32.s32 	%f27, %r81;
	add.f32 	%f28, %f26, %f27;
	cvt.rzi.s32.f32 	%r56, %f28;
	ld.shared.f32 	%f29, [%r55+4];
	cvt.rn.f32.s32 	%f30, %r56;
	add.f32 	%f31, %f29, %f30;
	cvt.rzi.s32.f32 	%r57, %f31;
	ld.shared.f32 	%f32, [%r55+8];
	cvt.rn.f32.s32 	%f33, %r57;
	add.f32 	%f34, %f32, %f33;
	cvt.rzi.s32.f32 	%r58, %f34;
	ld.shared.f32 	%f35, [%r55+12];
	cvt.rn.f32.s32 	%f36, %r58;
	add.f32 	%f37, %f35, %f36;
	cvt.rzi.s32.f32 	%r81, %f37;
	add.s32 	%r76, %r76, 4;
$L__BB0_9:
	and.b32  	%r60, %r3, 3;
	setp.eq.s32 	%p7, %r60, 0;
	@%p7 bra 	$L__BB0_14;
	setp.eq.s32 	%p8, %r60, 1;
	@%p8 bra 	$L__BB0_12;
	shl.b32 	%r61, %r76, 2;
	mov.u32 	%r62, shared;
	add.s32 	%r63, %r62, %r61;
	ld.shared.f32 	%f38, [%r63];
	cvt.rn.f32.s32 	%f39, %r81;
	add.f32 	%f40, %f38, %f39;
	cvt.rzi.s32.f32 	%r64, %f40;
	ld.shared.f32 	%f41, [%r63+4];
	cvt.rn.f32.s32 	%f42, %r64;
	add.f32 	%f43, %f41, %f42;
	cvt.rzi.s32.f32 	%r81, %f43;
	add.s32 	%r76, %r76, 2;
$L__BB0_12:
	and.b32  	%r65, %r1, 1;
	setp.eq.b32 	%p9, %r65, 1;
	@%p9 bra 	$L__BB0_14;
	shl.b32 	%r66, %r76, 2;
	mov.u32 	%r67, shared;
	add.s32 	%r68, %r67, %r66;
	ld.shared.f32 	%f44, [%r68];
	cvt.rn.f32.s32 	%f45, %r81;
	add.f32 	%f46, %f44, %f45;
	cvt.rzi.s32.f32 	%r81, %f46;
$L__BB0_14:
	cvta.to.global.u64 	%rd6, %rd2;
	mul.wide.s32 	%rd7, %r2, 4;
	add.s64 	%rd8, %rd6, %rd7;
	st.global.u32 	[%rd8], %r81;
$L__BB0_15:
	bar.sync 	0;
	ret;

}
	// .globl	_Z21sum_front_return_lastPiS_i
.visible .entry _Z21sum_front_return_lastPiS_i(
	.param .u64 .ptr .align 1 _Z21sum_front_return_lastPiS_i_param_0,
	.param .u64 .ptr .align 1 _Z21sum_front_return_lastPiS_i_param_1,
	.param .u32 _Z21sum_front_return_lastPiS_i_param_2
)
{
	.reg .pred 	%p<11>;
	.reg .b32 	%r<83>;
	.reg .b32 	%f<47>;
	.reg .b64 	%rd<9>;

	ld.param.u64 	%rd1, [_Z21sum_front_return_lastPiS_i_param_0];
	ld.param.u64 	%rd2, [_Z21sum_front_return_lastPiS_i_param_1];
	ld.param.u32 	%r30, [_Z21sum_front_return_lastPiS_i_param_2];
	mov.u32 	%r1, %ntid.x;
	mov.u32 	%r2, %ctaid.x;
	mov.u32 	%r3, %tid.x;
	mov.u32 	%r31, %ctaid.y;
	mov.u32 	%r32, %ntid.y;
	mov.u32 	%r33, %tid.y;
	add.s32 	%r34, %r2, %r33;
	mad.lo.s32 	%r35, %r31, %r32, %r34;
	mad.lo.s32 	%r4, %r35, %r1, %r3;
	setp.ge.s32 	%p1, %r4, %r30;
	@%p1 bra 	$L__BB1_2;
	cvta.to.global.u64 	%rd3, %rd1;
	mul.wide.s32 	%rd4, %r4, 4;
	add.s64 	%rd5, %rd3, %rd4;
	ld.global.u32 	%r36, [%rd5];
	cvt.rn.f32.s32 	%f1, %r36;
	shl.b32 	%r37, %r3, 2;
	mov.u32 	%r38, shared;
	add.s32 	%r39, %r38, %r37;
	st.shared.f32 	[%r39], %f1;
$L__BB1_2:
	setp.ge.s32 	%p2, %r4, %r30;
	bar.sync 	0;
	@%p2 bra 	$L__BB1_16;
	add.s32 	%r5, %r3, 1;
	and.b32  	%r6, %r5, 7;
	setp.lt.u32 	%p3, %r3, 7;
	mov.b32 	%r77, 0;
	mov.u32 	%r82, %r77;
	@%p3 bra 	$L__BB1_6;
	and.b32  	%r77, %r5, 2040;
	mov.u32 	%r44, shared;
	add.s32 	%r70, %r44, 16;
	neg.s32 	%r71, %r77;
	mov.b32 	%r82, 0;
$L__BB1_5:
	.pragma "nounroll";
	ld.shared.v4.f32 	{%f2, %f3, %f4, %f5}, [%r70+-16];
	cvt.rn.f32.s32 	%f6, %r82;
	add.f32 	%f7, %f2, %f6;
	cvt.rzi.s32.f32 	%r45, %f7;
	cvt.rn.f32.s32 	%f8, %r45;
	add.f32 	%f9, %f3, %f8;
	cvt.rzi.s32.f32 	%r46, %f9;
	cvt.rn.f32.s32 	%f10, %r46;
	add.f32 	%f11, %f4, %f10;
	cvt.rzi.s32.f32 	%r47, %f11;
	cvt.rn.f32.s32 	%f12, %r47;
	add.f32 	%f13, %f5, %f12;
	cvt.rzi.s32.f32 	%r48, %f13;
	ld.shared.v4.f32 	{%f14, %f15, %f16, %f17}, [%r70];
	cvt.rn.f32.s32 	%f18, %r48;
	add.f32 	%f19, %f14, %f18;
	cvt.rzi.s32.f32 	%r49, %f19;
	cvt.rn.f32.s32 	%f20, %r49;
	add.f32 	%f21, %f15, %f20;
	cvt.rzi.s32.f32 	%r50, %f21;
	cvt.rn.f32.s32 	%f22, %r50;
	add.f32 	%f23, %f16, %f22;
	cvt.rzi.s32.f32 	%r51, %f23;
	cvt.rn.f32.s32 	%f24, %r51;
	add.f32 	%f25, %f17, %f24;
	cvt.rzi.s32.f32 	%r82, %f25;
	add.s32 	%r71, %r71, 8;
	add.s32 	%r70, %r70, 32;
	setp.ne.s32 	%p4, %r71, 0;
	@%p4 bra 	$L__BB1_5;
$L__BB1_6:
	setp.eq.s32 	%p5, %r6, 0;
	@%p5 bra 	$L__BB1_14;
	setp.lt.u32 	%p6, %r6, 4;
	@%p6 bra 	$L__BB1_9;
	shl.b32 	%r53, %r77, 2;
	mov.u32 	%r54, shared;
	add.s32 	%r55, %r54, %r53;
	ld.shared.f32 	%f26, [%r55];
	cvt.rn.f32.s32 	%f27, %r82;
	add.f32 	%f28, %f26, %f27;
	cvt.rzi.s32.f32 	%r56, %f28;
	ld.shared.f32 	%f29, [%r55+4];
	cvt.rn.f32.s32 	%f30, %r56;
	add.f32 	%f31, %f29, %f30;
	cvt.rzi.s32.f32 	%r57, %f31;
	ld.shared.f32 	%f32, [%r55+8];
	cvt.rn.f32.s32 	%f33, %r57;
	add.f32 	%f34, %f32, %f33;
	cvt.rzi.s32.f32 	%r58, %f34;
	ld.shared.f32 	%f35, [%r55+12];
	cvt.rn.f32.s32 	%f36, %r58;
	add.f32 	%f37, %f35, %f36;
	cvt.rzi.s32.f32 	%r82, %f37;
	add.s32 	%r77, %r77, 4;
$L__BB1_9:
	and.b32  	%r60, %r5, 3;
	setp.eq.s32 	%p7, %r60, 0;
	@%p7 bra 	$L__BB1_14;
	setp.eq.s32 	%p8, %r60, 1;
	@%p8 bra 	$L__BB1_12;
	shl.b32 	%r61, %r77, 2;
	mov.u32 	%r62, shared;
	add.s32 	%r63, %r62, %r61;
	ld.shared.f32 	%f38, [%r63];
	cvt.rn.f32.s32 	%f39, %r82;
	add.f32 	%f40, %f38, %f39;
	cvt.rzi.s32.f32 	%r64, %f40;
	ld.shared.f32 	%f41, [%r63+4];
	cvt.rn.f32.s32 	%f42, %r64;
	add.f32 	%f43, %f41, %f42;
	cvt.rzi.s32.f32 	%r82, %f43;
	add.s32 	%r77, %r77, 2;
$L__BB1_12:
	and.b32  	%r65, %r3, 1;
	setp.eq.b32 	%p9, %r65, 1;
	@%p9 bra 	$L__BB1_14;
	shl.b32 	%r66, %r77, 2;
	mov.u32 	%r67, shared;
	add.s32 	%r68, %r67, %r66;
	ld.shared.f32 	%f44, [%r68];
	cvt.rn.f32.s32 	%f45, %r82;
	add.f32 	%f46, %f44, %f45;
	cvt.rzi.s32.f32 	%r82, %f46;
$L__BB1_14:
	add.s32 	%r69, %r1, -1;
	setp.ne.s32 	%p10, %r3, %r69;
	@%p10 bra 	$L__BB1_16;
	cvta.to.global.u64 	%rd6, %rd2;
	mul.wide.u32 	%rd7, %r2, 4;
	add.s64 	%rd8, %rd6, %rd7;
	st.global.u32 	[%rd8], %r82;
$L__BB1_16:
	bar.sync 	0;
	ret;

}
	// .globl	_ZN3cub18CUB_300001_SM_10006detail11EmptyKernelIvEEvv
.visible .entry _ZN3cub18CUB_300001_SM_10006detail11EmptyKernelIvEEvv()
{


	ret;

}
	// .globl	_ZN3cub18CUB_300001_SM_10006detail8for_each13static_kernelINS2_12policy_hub_t12policy_500_tEmN6thrust24THRUST_300001_SM_1000_NS8cuda_cub20__uninitialized_fill7functorINS7_10device_ptrIiEEiEEEEvT0_T1_
.visible .entry _ZN3cub18CUB_300001_SM_10006detail8for_each13static_kernelINS2_12policy_hub_t12policy_500_tEmN6thrust24THRUST_300001_SM_1000_NS8cuda_cub20__uninitialized_fill7functorINS7_10device_ptrIiEEiEEEEvT0_T1_(
	.param .u64 _ZN3cub18CUB_300001_SM_10006detail8for_each13static_kernelINS2_12policy_hub_t12policy_500_tEmN6thrust24THRUST_300001_SM_1000_NS8cuda_cub20__uninitialized_fill7functorINS7_10device_ptrIiEEiEEEEvT0_T1__param_0,
	.param .align 8 .b8 _ZN3cub18CUB_300001_SM_10006detail8for_each13static_kernelINS2_12policy_hub_t12policy_500_tEmN6thrust24THRUST_300001_SM_1000_NS8cuda_cub20__uninitialized_fill7functorINS7_10device_ptrIiEEiEEEEvT0_T1__param_1[16]
)
.maxntid 256
{
	.reg .pred 	%p<4>;
	.reg .b16 	%rs<5>;
	.reg .b32 	%r<12>;
	.reg .b64 	%rd<16>;

	ld.param.u32 	%r3, [_ZN3cub18CUB_300001_SM_10006detail8for_each13static_kernelINS2_12policy_hub_t12policy_500_tEmN6thrust24THRUST_300001_SM_1000_NS8cuda_cub20__uninitialized_fill7functorINS7_10device_ptrIiEEiEEEEvT0_T1__param_1+8];
	ld.param.u64 	%rd4, [_ZN3cub18CUB_300001_SM_10006detail8for_each13static_kernelINS2_12policy_hub_t12policy_500_tEmN6thrust24THRUST_300001_SM_1000_NS8cuda_cub20__uninitialized_fill7functorINS7_10device_ptrIiEEiEEEEvT0_T1__param_1];
	ld.param.u64 	%rd5, [_ZN3cub18CUB_300001_SM_10006detail8for_each13static_kernelINS2_12policy_hub_t12policy_500_tEmN6thrust24THRUST_300001_SM_1000_NS8cuda_cub20__uninitialized_fill7functorINS7_10device_ptrIiEEiEEEEvT0_T1__param_0];
	mov.u32 	%r9, %ctaid.x;
	mul.wide.u32 	%rd1, %r9, 512;
	sub.s64 	%rd2, %rd5, %rd1;
	setp.lt.u64 	%p1, %rd2, 512;
	@%p1 bra 	$L__BB3_2;
	mov.u32 	%r11, %tid.x;
	cvta.to.global.u64 	%rd11, %rd4;
	cvt.u64.u32 	%rd12, %r11;
	add.s64 	%rd13, %rd1, %rd12;
	shl.b64 	%rd14, %rd13, 2;
	add.s64 	%rd15, %rd11, %rd14;
	st.global.u32 	[%rd15], %r3;
	st.global.u32 	[%rd15+1024], %r3;
	bra.uni 	$L__BB3_6;
$L__BB3_2:
	cvta.to.global.u64 	%rd6, %rd4;
	mov.u32 	%r2, %tid.x;
	cvt.u64.u32 	%rd7, %r2;
	setp.le.u64 	%p2, %rd2, %rd7;
	add.s64 	%rd8, %rd1, %rd7;
	shl.b64 	%rd9, %rd8, 2;
	add.s64 	%rd3, %rd6, %rd9;
	@%p2 bra 	$L__BB3_4;
	st.global.u32 	[%rd3], %r3;
$L__BB3_4:
	add.s32 	%r10, %r2, 256;
	cvt.u64.u32 	%rd10, %r10;
	setp.le.u64 	%p3, %rd2, %rd10;
	@%p3 bra 	$L__BB3_6;
	st.global.u32 	[%rd3+1024], %r3;
$L__BB3_6:
	ret;

}


// ===== COMPILED SASS (sm_100) =====

	.target	sm_100

	.elftype	@"ET_EXEC"


//--------------------- .note.nv.tkinfo           --------------------------
	.section	.note.nv.tkinfo,"",@"SHT_NOTE"
	.sectionflags	@"SHF_NOTE_NV_TKINFO"
	.tkinfo
        /*0018*/ 	.word	0x00000002
        /*0030*/ 	.string	""
        /*0030*/ 	.string	"ptxas"
        /*0030*/ 	.string	"Cuda compilation tools, release 13.0, V13.0.88"
        /*0030*/ 	.string	"Build cuda_13.0.r13.0/compiler.36424714_0"
        /*0030*/ 	.string	"-arch sm_100 -m 64 "



//--------------------- .note.nv.cuinfo           --------------------------
	.section	.note.nv.cuinfo,"",@"SHT_NOTE"
	.sectionflags	@"SHF_NOTE_NV_CUINFO"
        /*0018*/ 	.short	0x0002
        /*001a*/ 	.short	0x0064
        /*001c*/ 	.short	0x0082
	.zero		2


//--------------------- .nv.info                  --------------------------
	.section	.nv.info,"",@"SHT_CUDA_INFO"
	.align	4


	//----- nvinfo : EIATTR_REGCOUNT
	.align		4
        /*0000*/ 	.byte	0x04, 0x2f
        /*0002*/ 	.short	(.L_44 - .L_43)
	.align		4
.L_43:
        /*0004*/ 	.word	index@(_Z9sum_frontPiS_i)
        /*0008*/ 	.word	0x00000014


	//----- nvinfo : EIATTR_FRAME_SIZE
	.align		4
.L_44:
        /*000c*/ 	.byte	0x04, 0x11
        /*000e*/ 	.short	(.L_46 - .L_45)
	.align		4
.L_45:
        /*0010*/ 	.word	index@(_Z9sum_frontPiS_i)
        /*0014*/ 	.word	0x00000000


	//----- nvinfo : EIATTR_REGCOUNT
	.align		4
.L_46:
        /*0018*/ 	.byte	0x04, 0x2f
        /*001a*/ 	.short	(.L_48 - .L_47)
	.align		4
.L_47:
        /*001c*/ 	.word	index@(_Z21sum_front_return_lastPiS_i)
        /*0020*/ 	.word	0x00000014


	//----- nvinfo : EIATTR_FRAME_SIZE
	.align		4
.L_48:
        /*0024*/ 	.byte	0x04, 0x11
        /*0026*/ 	.short	(.L_50 - .L_49)
	.align		4
.L_49:
        /*0028*/ 	.word	index@(_Z21sum_front_return_lastPiS_i)
        /*002c*/ 	.word	0x00000000


	//----- nvinfo : EIATTR_REGCOUNT
	.align		4
.L_50:
        /*0030*/ 	.byte	0x04, 0x2f
        /*0032*/ 	.short	(.L_52 - .L_51)
	.align		4
.L_51:
        /*0034*/ 	.word	index@(_ZN3cub18CUB_300001_SM_10006detail11EmptyKernelIvEEvv)
        /*0038*/ 	.word	0x00000004


	//----- nvinfo : EIATTR_FRAME_SIZE
	.align		4
.L_52:
        /*003c*/ 	.byte	0x04, 0x11
        /*003e*/ 	.short	(.L_54 - .L_53)
	.align		4
.L_53:
        /*0040*/ 	.word	index@(_ZN3cub18CUB_300001_SM_10006detail11EmptyKernelIvEEvv)
        /*0044*/ 	.word	0x00000000


	//----- nvinfo : EIATTR_REGCOUNT
	.align		4
.L_54:
        /*0048*/ 	.byte	0x04, 0x2f
        /*004a*/ 	.short	(.L_56 - .L_55)
	.align		4
.L_55:
        /*004c*/ 	.word	index@(_ZN3cub18CUB_300001_SM_10006detail8for_each13static_kernelINS2_12policy_hub_t12policy_500_tEmN6thrust24THRUST_300001_SM_1000_NS8cuda_cub20__uninitialized_fill7functorINS7_10device_ptrIiEEiEEEEvT0_T1_)
        /*0050*/ 	.word	0x00000008


	//----- nvinfo : EIATTR_FRAME_SIZE
	.align		4
.L_56:
        /*0054*/ 	.byte	0x04, 0x11
        /*0056*/ 	.short	(.L_58 - .L_57)
	.align		4
.L_57:
        /*0058*/ 	.word	index@(_ZN3cub18CUB_300001_SM_10006detail8for_each13static_kernelINS2_12policy_hub_t12policy_500_tEmN6thrust24THRUST_300001_SM_1000_NS8cuda_cub20__uninitialized_fill7functorINS7_10device_ptrIiEEiEEEEvT0_T1_)
        /*005c*/ 	.word	0x00000000


	//----- nvinfo : EIATTR_MIN_STACK_SIZE
	.align		4
.L_58:
        /*0060*/ 	.byte	0x04, 0x12
        /*0062*/ 	.short	(.L_60 - .L_59)
	.align		4
.L_59:
        /*0064*/ 	.word	index@(_ZN3cub18CUB_300001_SM_10006detail8for_each13static_kernelINS2_12policy_hub_t12policy_500_tEmN6thrust24THRUST_300001_SM_1000_NS8cuda_cub20__uninitialized_fill7functorINS7_10device_ptrIiEEiEEEEvT0_T1_)
        /*0068*/ 	.word	0x00000000


	//----- nvinfo : EIATTR_MIN_STACK_SIZE
	.align		4
.L_60:
        /*006c*/ 	.byte	0x04, 0x12
        /*006e*/ 	.short	(.L_62 - .L_61)
	.align		4
.L_61:
        /*0070*/ 	.word	index@(_ZN3cub18CUB_300001_SM_10006detail11EmptyKernelIvEEvv)
        /*0074*/ 	.word	0x00000000


	//----- nvinfo : EIATTR_MIN_STACK_SIZE
	.align		4
.L_62:
        /*0078*/ 	.byte	0x04, 0x12
        /*007a*/ 	.short	(.L_64 - .L_63)
	.align		4
.L_63:
        /*007c*/ 	.word	index@(_Z21sum_front_return_lastPiS_i)
        /*0080*/ 	.word	0x00000000


	//----- nvinfo : EIATTR_MIN_STACK_SIZE
	.align		4
.L_64:
        /*0084*/ 	.byte	0x04, 0x12
        /*0086*/ 	.short	(.L_66 - .L_65)
	.align		4
.L_65:
        /*0088*/ 	.word	index@(_Z9sum_frontPiS_i)
        /*008c*/ 	.word	0x00000000
.L_66:


//--------------------- .nv.compat                --------------------------
	.section	.nv.compat,"",@"SHT_CUDA_COMPAT_INFO"
	.align	4
        /*0000*/ 	.byte	0x02, 0x09, 0x00, 0x00, 0x02, 0x02, 0x01, 0x00, 0x02, 0x05, 0x05, 0x00, 0x03, 0x07, 0x01, 0x01
        /*0010*/ 	.byte	0x02, 0x03, 0x00, 0x00, 0x02, 0x06, 0x01, 0x00, 0x04, 0x0b, 0x08, 0x00, 0x09, 0x00, 0x00, 0x00
        /*0020*/ 	.byte	0x00, 0x00, 0x00, 0x00


//--------------------- .nv.info._ZN3cub18CUB_300001_SM_10006detail8for_each13static_kernelINS2_12policy_hub_t12policy_500_tEmN6thrust24THRUST_300001_SM_1000_NS8cuda_cub20__uninitialized_fill7functorINS7_10device_ptrIiEEiEEEEvT0_T1_ --------------------------
	.section	.nv.info._ZN3cub18CUB_300001_SM_10006detail8for_each13static_kernelINS2_12policy_hub_t12policy_500_tEmN6thrust24THRUST_300001_SM_1000_NS8cuda_cub20__uninitialized_fill7functorINS7_10device_ptrIiEEiEEEEvT0_T1_,"",@"SHT_CUDA_INFO"
	.sectionflags	@""
	.align	4


	//----- nvinfo : EIATTR_CUDA_API_VERSION
	.align		4
        /*0000*/ 	.byte	0x04, 0x37
        /*0002*/ 	.short	(.L_68 - .L_67)
.L_67:
        /*0004*/ 	.word	0x00000082


	//----- nvinfo : EIATTR_KPARAM_INFO
	.align		4
.L_68:
        /*0008*/ 	.byte	0x04, 0x17
        /*000a*/ 	.short	(.L_70 - .L_69)
.L_69:
        /*000c*/ 	.word	0x00000000
        /*0010*/ 	.short	0x0001
        /*0012*/ 	.short	0x0008
        /*0014*/ 	.byte	0x00, 0xf0, 0x41, 0x00


	//----- nvinfo : EIATTR_KPARAM_INFO
	.align		4
.L_70:
        /*0018*/ 	.byte	0x04, 0x17
        /*001a*/ 	.short	(.L_72 - .L_71)
.L_71:
        /*001c*/ 	.word	0x00000000
        /*0020*/ 	.short	0x0000
        /*0022*/ 	.short	0x0000
        /*0024*/ 	.byte	0x00, 0xf0, 0x21, 0x00


	//----- nvinfo : EIATTR_SPARSE_MMA_MASK
	.align		4
.L_72:
        /*0028*/ 	.byte	0x03, 0x50
        /*002a*/ 	.short	0x0000


	//----- nvinfo : EIATTR_MAXREG_COUNT
	.align		4
        /*002c*/ 	.byte	0x03, 0x1b
        /*002e*/ 	.short	0x00ff


	//----- nvinfo : EIATTR_MERCURY_ISA_VERSION
	.align		4
        /*0030*/ 	.byte	0x03, 0x5f
        /*0032*/ 	.short	0x0101


	//----- nvinfo : EIATTR_VRC_CTA_INIT_COUNT
	.align		4
        /*0034*/ 	.byte	0x02, 0x4a
	.zero		1
	.zero		1


	//----- nvinfo : EIATTR_EXIT_INSTR_OFFSETS
	.align		4
        /*0038*/ 	.byte	0x04, 0x1c
        /*003a*/ 	.short	(.L_74 - .L_73)


	//   ....[0]....
.L_73:
        /*003c*/ 	.word	0x00000130


	//   ....[1]....
        /*0040*/ 	.word	0x00000230


	//   ....[2]....
        /*0044*/ 	.word	0x00000260


	//----- nvinfo : EIATTR_MAX_THREADS
	.align		4
.L_74:
        /*0048*/ 	.byte	0x04, 0x05
        /*004a*/ 	.short	(.L_76 - .L_75)
.L_75:
        /*004c*/ 	.word	0x00000100
        /*0050*/ 	.word	0x00000001
        /*0054*/ 	.word	0x00000001


	//----- nvinfo : EIATTR_CBANK_PARAM_SIZE
	.align		4
.L_76:
        /*0058*/ 	.byte	0x03, 0x19
        /*005a*/ 	.short	0x0018


	//----- nvinfo : EIATTR_PARAM_CBANK
	.align		4
        /*005c*/ 	.byte	0x04, 0x0a
        /*005e*/ 	.short	(.L_78 - .L_77)
	.align		4
.L_77:
        /*0060*/ 	.word	index@(.nv.constant0._ZN3cub18CUB_300001_SM_10006detail8for_each13static_kernelINS2_12policy_hub_t12policy_500_tEmN6thrust24THRUST_300001_SM_1000_NS8cuda_cub20__uninitialized_fill7functorINS7_10device_ptrIiEEiEEEEvT0_T1_)
        /*0064*/ 	.short	0x0380
        /*0066*/ 	.short	0x0018


	//----- nvinfo : EIATTR_SW_WAR
	.align		4
.L_78:
        /*0068*/ 	.byte	0x04, 0x36
        /*006a*/ 	.short	(.L_80 - .L_79)
.L_79:
        /*006c*/ 	.word	0x00000008
.L_80:


//--------------------- .nv.info._ZN3cub18CUB_300001_SM_10006detail11EmptyKernelIvEEvv --------------------------
	.section	.nv.info._ZN3cub18CUB_300001_SM_10006detail11EmptyKernelIvEEvv,"",@"SHT_CUDA_INFO"
	.sectionflags	@""
	.align	4


	//----- nvinfo : EIATTR_CUDA_API_VERSION
	.align		4
        /*0000*/ 	.byte	0x04, 0x37
        /*0002*/ 	.short	(.L_82 - .L_81)
.L_81:
        /*0004*/ 	.word	0x00000082


	//----- nvinfo : EIATTR_SPARSE_MMA_MASK
	.align		4
.L_82:
        /*0008*/ 	.byte	0x03, 0x50
        /*000a*/ 	.short	0x0000


	//----- nvinfo : EIATTR_MAXREG_COUNT
	.align		4
        /*000c*/ 	.byte	0x03, 0x1b
        /*000e*/ 	.short	0x00ff


	//----- nvinfo : EIATTR_MERCURY_ISA_VERSION
	.align		4
        /*0010*/ 	.byte	0x03, 0x5f
        /*0012*/ 	.short	0x0101


	//----- nvinfo : EIATTR_VRC_CTA_INIT_COUNT
	.align		4
        /*0014*/ 	.byte	0x02, 0x4a
	.zero		1
	.zero		1


	//----- nvinfo : EIATTR_EXIT_INSTR_OFFSETS
	.align		4
        /*0018*/ 	.byte	0x04, 0x1c
        /*001a*/ 	.short	(.L_84 - .L_83)


	//   ....[0]....
.L_83:
        /*001c*/ 	.word	0x00000010


	//----- nvinfo : EIATTR_SW_WAR
	.align		4
.L_84:
        /*0020*/ 	.byte	0x04, 0x36
        /*0022*/ 	.short	(.L_86 - .L_85)
.L_85:
        /*0024*/ 	.word	0x00000008
.L_86:


//--------------------- .nv.info._Z21sum_front_return_lastPiS_i --------------------------
	.section	.nv.info._Z21sum_front_return_lastPiS_i,"",@"SHT_CUDA_INFO"
	.sectionflags	@""
	.align	4


	//----- nvinfo : EIATTR_CUDA_API_VERSION
	.align		4
        /*0000*/ 	.byte	0x04, 0x37
        /*0002*/ 	.short	(.L_88 - .L_87)
.L_87:
        /*0004*/ 	.word	0x00000082


	//----- nvinfo : EIATTR_KPARAM_INFO
	.align		4
.L_88:
        /*0008*/ 	.byte	0x04, 0x17
        /*000a*/ 	.short	(.L_90 - .L_89)
.L_89:
        /*000c*/ 	.word	0x00000000
        /*0010*/ 	.short	0x0002
        /*0012*/ 	.short	0x0010
        /*0014*/ 	.byte	0x00, 0xf0, 0x11, 0x00


	//----- nvinfo : EIATTR_KPARAM_INFO
	.align		4
.L_90:
        /*0018*/ 	.byte	0x04, 0x17
        /*001a*/ 	.short	(.L_92 - .L_91)
.L_91:
        /*001c*/ 	.word	0x00000000
        /*0020*/ 	.short	0x0001
        /*0022*/ 	.short	0x0008
        /*0024*/ 	.byte	0x00, 0xf5, 0x21, 0x00


	//----- nvinfo : EIATTR_KPARAM_INFO
	.align		4
.L_92:
        /*0028*/ 	.byte	0x04, 0x17
        /*002a*/ 	.short	(.L_94 - .L_93)
.L_93:
        /*002c*/ 	.word	0x00000000
        /*0030*/ 	.short	0x0000
        /*0032*/ 	.short	0x0000
        /*0034*/ 	.byte	0x00, 0xf5, 0x21, 0x00


	//----- nvinfo : EIATTR_SPARSE_MMA_MASK
	.align		4
.L_94:
        /*0038*/ 	.byte	0x03, 0x50
        /*003a*/ 	.short	0x0000


	//----- nvinfo : EIATTR_MAXREG_COUNT
	.align		4
        /*003c*/ 	.byte	0x03, 0x1b
        /*003e*/ 	.short	0x00ff


	//----- nvinfo : EIATTR_NUM_BARRIERS
	.align		4
        /*0040*/ 	.byte	0x02, 0x4c
        /*0042*/ 	.byte	0x01
	.zero		1


	//----- nvinfo : EIATTR_MERCURY_ISA_VERSION
	.align		4
        /*0044*/ 	.byte	0x03, 0x5f
        /*0046*/ 	.short	0x0101


	//----- nvinfo : EIATTR_VRC_CTA_INIT_COUNT
	.align		4
        /*0048*/ 	.byte	0x02, 0x4a
	.zero		1
	.zero		1


	//----- nvinfo : EIATTR_EXIT_INSTR_OFFSETS
	.align		4
        /*004c*/ 	.byte	0x04, 0x1c
        /*004e*/ 	.short	(.L_96 - .L_95)


	//   ....[0]....
.L_95:
        /*0050*/ 	.word	0x00000880


	//----- nvinfo : EIATTR_CRS_STACK_SIZE
	.align		4
.L_96:
        /*0054*/ 	.byte	0x04, 0x1e
        /*0056*/ 	.short	(.L_98 - .L_97)
.L_97:
        /*0058*/ 	.word	0x00000000


	//----- nvinfo : EIATTR_CBANK_PARAM_SIZE
	.align		4
.L_98:
        /*005c*/ 	.byte	0x03, 0x19
        /*005e*/ 	.short	0x0014


	//----- nvinfo : EIATTR_PARAM_CBANK
	.align		4
        /*0060*/ 	.byte	0x04, 0x0a
        /*0062*/ 	.short	(.L_100 - .L_99)
	.align		4
.L_99:
        /*0064*/ 	.word	index@(.nv.constant0._Z21sum_front_return_lastPiS_i)
        /*0068*/ 	.short	0x0380
        /*006a*/ 	.short	0x0014


	//----- nvinfo : EIATTR_SW_WAR
	.align		4
.L_100:
        /*006c*/ 	.byte	0x04, 0x36
        /*006e*/ 	.short	(.L_102 - .L_101)
.L_101:
        /*0070*/ 	.word	0x00000008
.L_102:


//--------------------- .nv.info._Z9sum_frontPiS_i --------------------------
	.section	.nv.info._Z9sum_frontPiS_i,"",@"SHT_CUDA_INFO"
	.sectionflags	@""
	.align	4


	//----- nvinfo : EIATTR_CUDA_API_VERSION
	.align		4
        /*0000*/ 	.byte	0x04, 0x37
        /*0002*/ 	.short	(.L_104 - .L_103)
.L_103:
        /*0004*/ 	.word	0x00000082


	//----- nvinfo : EIATTR_KPARAM_INFO
	.align		4
.L_104:
        /*0008*/ 	.byte	0x04, 0x17
        /*000a*/ 	.short	(.L_106 - .L_105)
.L_105:
        /*000c*/ 	.word	0x00000000
        /*0010*/ 	.short	0x0002
        /*0012*/ 	.short	0x0010
        /*0014*/ 	.byte	0x00, 0xf0, 0x11, 0x00


	//----- nvinfo : EIATTR_KPARAM_INFO
	.align		4
.L_106:
        /*0018*/ 	.byte	0x04, 0x17
        /*001a*/ 	.short	(.L_108 - .L_107)
.L_107:
        /*001c*/ 	.word	0x00000000
        /*0020*/ 	.short	0x0001
        /*0022*/ 	.short	0x0008
        /*0024*/ 	.byte	0x00, 0xf5, 0x21, 0x00


	//----- nvinfo : EIATTR_KPARAM_INFO
	.align		4
.L_108:
        /*0028*/ 	.byte	0x04, 0x17
        /*002a*/ 	.short	(.L_110 - .L_109)
.L_109:
        /*002c*/ 	.word	0x00000000
        /*0030*/ 	.short	0x0000
        /*0032*/ 	.short	0x0000
        /*0034*/ 	.byte	0x00, 0xf5, 0x21, 0x00


	//----- nvinfo : EIATTR_SPARSE_MMA_MASK
	.align		4
.L_110:
        /*0038*/ 	.byte	0x03, 0x50
        /*003a*/ 	.short	0x0000


	//----- nvinfo : EIATTR_MAXREG_COUNT
	.align		4
        /*003c*/ 	.byte	0x03, 0x1b
        /*003e*/ 	.short	0x00ff


	//----- nvinfo : EIATTR_NUM_BARRIERS
	.align		4
        /*0040*/ 	.byte	0x02, 0x4c
        /*0042*/ 	.byte	0x01
	.zero		1


	//----- nvinfo : EIATTR_MERCURY_ISA_VERSION
	.align		4
        /*0044*/ 	.byte	0x03, 0x5f
        /*0046*/ 	.short	0x0101


	//----- nvinfo : EIATTR_VRC_CTA_INIT_COUNT
	.align		4
        /*0048*/ 	.byte	0x02, 0x4a
	.zero		1
	.zero		1


	//----- nvinfo : EIATTR_EXIT_INSTR_OFFSETS
	.align		4
        /*004c*/ 	.byte	0x04, 0x1c
        /*004e*/ 	.short	(.L_112 - .L_111)


	//   ....[0]....
.L_111:
        /*0050*/ 	.word	0x00000860


	//----- nvinfo : EIATTR_CRS_STACK_SIZE
	.align		4
.L_112:
        /*0054*/ 	.byte	0x04, 0x1e
        /*0056*/ 	.short	(.L_114 - .L_113)
.L_113:
        /*0058*/ 	.word	0x00000000


	//----- nvinfo : EIATTR_CBANK_PARAM_SIZE
	.align		4
.L_114:
        /*005c*/ 	.byte	0x03, 0x19
        /*005e*/ 	.short	0x0014


	//----- nvinfo : EIATTR_PARAM_CBANK
	.align		4
        /*0060*/ 	.byte	0x04, 0x0a
        /*0062*/ 	.short	(.L_116 - .L_115)
	.align		4
.L_115:
        /*0064*/ 	.word	index@(.nv.constant0._Z9sum_frontPiS_i)
        /*0068*/ 	.short	0x0380
        /*006a*/ 	.short	0x0014


	//----- nvinfo : EIATTR_SW_WAR
	.align		4
.L_116:
        /*006c*/ 	.byte	0x04, 0x36
        /*006e*/ 	.short	(.L_118 - .L_117)
.L_117:
        /*0070*/ 	.word	0x00000008
.L_118:


//--------------------- .nv.callgraph             --------------------------
	.section	.nv.callgraph,"",@"SHT_CUDA_CALLGRAPH"
	.align	4
	.sectionentsize	8
	.align		4
        /*0000*/ 	.word	0x00000000
	.align		4
        /*0004*/ 	.word	0xffffffff
	.align		4
        /*0008*/ 	.word	0x00000000
	.align		4
        /*000c*/ 	.word	0xfffffffe
	.align		4
        /*0010*/ 	.word	0x00000000
	.align		4
        /*0014*/ 	.word	0xfffffffd
	.align		4
        /*0018*/ 	.word	0x00000000
	.align		4
        /*001c*/ 	.word	0xfffffffc


//--------------------- .nv.constant4             --------------------------
	.section	.nv.constant4,"a",@progbits
	.align	8
	.align		8
.nv.constant4:
        /*0000*/ 	.dword	_ZN34_INTERNAL_a0b76d7e_4_k_cu_f6fccdca4cuda3std3__45__cpo5beginE
	.align		8
        /*0008*/ 	.dword	_ZN34_INTERNAL_a0b76d7e_4_k_cu_f6fccdca4cuda3std3__45__cpo3endE
	.align		8
        /*0010*/ 	.dword	_ZN34_INTERNAL_a0b76d7e_4_k_cu_f6fccdca4cuda3std3__45__cpo6cbeginE
	.align		8
        /*0018*/ 	.dword	_ZN34_INTERNAL_a0b76d7e_4_k_cu_f6fccdca4cuda3std3__45__cpo4cendE
	.align		8
        /*0020*/ 	.dword	_ZN34_INTERNAL_a0b76d7e_4_k_cu_f6fccdca4cuda3std3__45__cpo6rbeginE
	.align		8
        /*0028*/ 	.dword	_ZN34_INTERNAL_a0b76d7e_4_k_cu_f6fccdca4cuda3std3__45__cpo4rendE
	.align		8
        /*0030*/ 	.dword	_ZN34_INTERNAL_a0b76d7e_4_k_cu_f6fccdca4cuda3std3__45__cpo7crbeginE
	.align		8
        /*0038*/ 	.dword	_ZN34_INTERNAL_a0b76d7e_4_k_cu_f6fccdca4cuda3std3__45__cpo5crendE
	.align		8
        /*0040*/ 	.dword	_ZN34_INTERNAL_a0b76d7e_4_k_cu_f6fccdca4cuda3std3__436_GLOBAL__N__a0b76d7e_4_k_cu_f6fccdca6ignoreE
	.align		8
        /*0048*/ 	.dword	_ZN34_INTERNAL_a0b76d7e_4_k_cu_f6fccdca4cuda3std3__419piecewise_constructE
	.align		8
        /*0050*/ 	.dword	_ZN34_INTERNAL_a0b76d7e_4_k_cu_f6fccdca4cuda3std3__48in_placeE
	.align		8
        /*0058*/ 	.dword	_ZN34_INTERNAL_a0b76d7e_4_k_cu_f6fccdca4cuda3std3__420unreachable_sentinelE
	.align		8
        /*0060*/ 	.dword	_ZN34_INTERNAL_a0b76d7e_4_k_cu_f6fccdca4cuda3std3__47nulloptE
	.align		8
        /*0068*/ 	.dword	_ZN34_INTERNAL_a0b76d7e_4_k_cu_f6fccdca4cuda3std3__48unexpectE
	.align		8
        /*0070*/ 	.dword	_ZN34_INTERNAL_a0b76d7e_4_k_cu_f6fccdca4cuda3std6ranges3__45__cpo4swapE
	.align		8
        /*0078*/ 	.dword	_ZN34_INTERNAL_a0b76d7e_4_k_cu_f6fccdca4cuda3std6ranges3__45__cpo9iter_moveE
	.align		8
        /*0080*/ 	.dword	_ZN34_INTERNAL_a0b76d7e_4_k_cu_f6fccdca4cuda3std6ranges3__45__cpo5beginE
	.align		8
        /*0088*/ 	.dword	_ZN34_INTERNAL_a0b76d7e_4_k_cu_f6fccdca4cuda3std6ranges3__45__cpo3endE
	.align		8
        /*0090*/ 	.dword	_ZN34_INTERNAL_a0b76d7e_4_k_cu_f6fccdca4cuda3std6ranges3__45__cpo6cbeginE
	.align		8
        /*0098*/ 	.dword	_ZN34_INTERNAL_a0b76d7e_4_k_cu_f6fccdca4cuda3std6ranges3__45__cpo4cendE
	.align		8
        /*00a0*/ 	.dword	_ZN34_INTERNAL_a0b76d7e_4_k_cu_f6fccdca4cuda3std6ranges3__45__cpo7advanceE
	.align		8
        /*00a8*/ 	.dword	_ZN34_INTERNAL_a0b76d7e_4_k_cu_f6fccdca4cuda3std6ranges3__45__cpo9iter_swapE
	.align		8
        /*00b0*/ 	.dword	_ZN34_INTERNAL_a0b76d7e_4_k_cu_f6fccdca4cuda3std6ranges3__45__cpo4nextE
	.align		8
        /*00b8*/ 	.dword	_ZN34_INTERNAL_a0b76d7e_4_k_cu_f6fccdca4cuda3std6ranges3__45__cpo4prevE
	.align		8
        /*00c0*/ 	.dword	_ZN34_INTERNAL_a0b76d7e_4_k_cu_f6fccdca4cuda3std6ranges3__45__cpo4dataE
	.align		8
        /*00c8*/ 	.dword	_ZN34_INTERNAL_a0b76d7e_4_k_cu_f6fccdca4cuda3std6ranges3__45__cpo5cdataE
	.align		8
        /*00d0*/ 	.dword	_ZN34_INTERNAL_a0b76d7e_4_k_cu_f6fccdca4cuda3std6ranges3__45__cpo4sizeE
	.align		8
        /*00d8*/ 	.dword	_ZN34_INTERNAL_a0b76d7e_4_k_cu_f6fccdca4cuda3std6ranges3__45__cpo5ssizeE
	.align		8
        /*00e0*/ 	.dword	_ZN34_INTERNAL_a0b76d7e_4_k_cu_f6fccdca4cuda3std6ranges3__45__cpo8distanceE
	.align		8
        /*00e8*/ 	.dword	_ZN34_INTERNAL_a0b76d7e_4_k_cu_f6fccdca6thrust24THRUST_300001_SM_1000_NS8cuda_cub3parE
	.align		8
        /*00f0*/ 	.dword	_ZN34_INTERNAL_a0b76d7e_4_k_cu_f6fccdca6thrust24THRUST_300001_SM_1000_NS8cuda_cub10par_nosyncE
	.align		8
        /*00f8*/ 	.dword	_ZN34_INTERNAL_a0b76d7e_4_k_cu_f6fccdca6thrust24THRUST_300001_SM_1000_NS6system6detail10sequential3seqE
	.align		8
        /*0100*/ 	.dword	_ZN34_INTERNAL_a0b76d7e_4_k_cu_f6fccdca6thrust24THRUST_300001_SM_1000_NS12placeholders2_1E
	.align		8
        /*0108*/ 	.dword	_ZN34_INTERNAL_a0b76d7e_4_k_cu_f6fccdca6thrust24THRUST_300001_SM_1000_NS12placeholders2_2E
	.align		8
        /*0110*/ 	.dword	_ZN34_INTERNAL_a0b76d7e_4_k_cu_f6fccdca6thrust24THRUST_300001_SM_1000_NS12placeholders2_3E
	.align		8
        /*0118*/ 	.dword	_ZN34_INTERNAL_a0b76d7e_4_k_cu_f6fccdca6thrust24THRUST_300001_SM_1000_NS12placeholders2_4E
	.align		8
        /*0120*/ 	.dword	_ZN34_INTERNAL_a0b76d7e_4_k_cu_f6fccdca6thrust24THRUST_300001_SM_1000_NS12placeholders2_5E
	.align		8
        /*0128*/ 	.dword	_ZN34_INTERNAL_a0b76d7e_4_k_cu_f6fccdca6thrust24THRUST_300001_SM_1000_NS12placeholders2_6E
	.align		8
        /*0130*/ 	.dword	_ZN34_INTERNAL_a0b76d7e_4_k_cu_f6fccdca6thrust24THRUST_300001_SM_1000_NS12placeholders2_7E
	.align		8
        /*0138*/ 	.dword	_ZN34_INTERNAL_a0b76d7e_4_k_cu_f6fccdca6thrust24THRUST_300001_SM_1000_NS12placeholders2_8E
	.align		8
        /*0140*/ 	.dword	_ZN34_INTERNAL_a0b76d7e_4_k_cu_f6fccdca6thrust24THRUST_300001_SM_1000_NS12placeholders2_9E
	.align		8
        /*0148*/ 	.dword	_ZN34_INTERNAL_a0b76d7e_4_k_cu_f6fccdca6thrust24THRUST_300001_SM_1000_NS12placeholders3_10E
	.align		8
        /*0150*/ 	.dword	_ZN34_INTERNAL_a0b76d7e_4_k_cu_f6fccdca6thrust24THRUST_300001_SM_1000_NS3seqE


//--------------------- .text._ZN3cub18CUB_300001_SM_10006detail8for_each13static_kernelINS2_12policy_hub_t12policy_500_tEmN6thrust24THRUST_300001_SM_1000_NS8cuda_cub20__uninitialized_fill7functorINS7_10device_ptrIiEEiEEEEvT0_T1_ --------------------------
	.section	.text._ZN3cub18CUB_300001_SM_10006detail8for_each13static_kernelINS2_12policy_hub_t12policy_500_tEmN6thrust24THRUST_300001_SM_1000_NS8cuda_cub20__uninitialized_fill7functorINS7_10device_ptrIiEEiEEEEvT0_T1_,"ax",@progbits
	.align	128
        .global         _ZN3cub18CUB_300001_SM_10006detail8for_each13static_kernelINS2_12policy_hub_t12policy_500_tEmN6thrust24THRUST_300001_SM_1000_NS8cuda_cub20__uninitialized_fill7functorINS7_10device_ptrIiEEiEEEEvT0_T1_
        .type           _ZN3cub18CUB_300001_SM_10006detail8for_each13static_kernelINS2_12policy_hub_t12policy_500_tEmN6thrust24THRUST_300001_SM_1000_NS8cuda_cub20__uninitialized_fill7functorINS7_10device_ptrIiEEiEEEEvT0_T1_,@function
        .size           _ZN3cub18CUB_300001_SM_10006detail8for_each13static_kernelINS2_12policy_hub_t12policy_500_tEmN6thrust24THRUST_300001_SM_1000_NS8cuda_cub20__uninitialized_fill7functorINS7_10device_ptrIiEEiEEEEvT0_T1_,(.L_x_31 - _ZN3cub18CUB_300001_SM_10006detail8for_each13static_kernelINS2_12policy_hub_t12policy_500_tEmN6thrust24THRUST_300001_SM_1000_NS8cuda_cub20__uninitialized_fill7functorINS7_10device_ptrIiEEiEEEEvT0_T1_)
        .other          _ZN3cub18CUB_300001_SM_10006detail8for_each13static_kernelINS2_12policy_hub_t12policy_500_tEmN6thrust24THRUST_300001_SM_1000_NS8cuda_cub20__uninitialized_fill7functorINS7_10device_ptrIiEEiEEEEvT0_T1_,@"STO_CUDA_ENTRY STV_DEFAULT"
_ZN3cub18CUB_300001_SM_10006detail8for_each13static_kernelINS2_12policy_hub_t12policy_500_tEmN6thrust24THRUST_300001_SM_1000_NS8cuda_cub20__uninitialized_fill7functorINS7_10device_ptrIiEEiEEEEvT0_T1_:
.text._ZN3cub18CUB_300001_SM_10006detail8for_each13static_kernelINS2_12policy_hub_t12policy_500_tEmN6thrust24THRUST_300001_SM_1000_NS8cuda_cub20__uninitialized_fill7functorINS7_10device_ptrIiEEiEEEEvT0_T1_:
[----:B------:R-:W-:Y:S08]  /*0000*/  LDC R1, c[0x0][0x37c] ;  /* 0x0000df00ff017b82 */ /* 0x000ff00000000800 */
[----:B------:R-:W0:Y:S01]  /*0010*/  S2UR UR4, SR_CTAID.X ;  /* 0x00000000000479c3 */ /* 0x000e220000002500 */
[----:B------:R-:W1:Y:S01]  /*0020*/  LDCU.64 UR6, c[0x0][0x380] ;  /* 0x00007000ff0677ac */ /* 0x000e620008000a00 */
[----:B------:R-:W2:Y:S01]  /*0030*/  LDCU.64 UR8, c[0x0][0x358] ;  /* 0x00006b00ff0877ac */ /* 0x000ea20008000a00 */
[----:B0-----:R-:W-:-:S04]  /*0040*/  UIMAD.WIDE.U32 UR4, UR4, 0x200, URZ ;  /* 0x00000200040478a5 */ /* 0x001fc8000f8e00ff */
[----:B-1----:R-:W-:-:S04]  /*0050*/  UIADD3 UR6, UP0, UPT, -UR4, UR6, URZ ;  /* 0x0000000604067290 */ /* 0x002fc8000ff1e1ff */
[----:B------:R-:W-:Y:S02]  /*0060*/  UIADD3.X UR7, UPT, UPT, ~UR5, UR7, URZ, UP0, !UPT ;  /* 0x0000000705077290 */ /* 0x000fe400087fe5ff */
[----:B------:R-:W-:-:S04]  /*0070*/  UISETP.GE.U32.AND UP0, UPT, UR6, 0x200, UPT ;  /* 0x000002000600788c */ /* 0x000fc8000bf06070 */
[----:B------:R-:W-:-:S09]  /*0080*/  UISETP.GE.U32.AND.EX UP0, UPT, UR7, URZ, UPT, UP0 ;  /* 0x000000ff0700728c */ /* 0x000fd2000bf06100 */
[----:B--2---:R-:W-:Y:S05]  /*0090*/  BRA.U !UP0, `(.L_x_0) ;  /* 0x0000000108287547 */ /* 0x004fea000b800000 */
[----:B------:R-:W0:Y:S01]  /*00a0*/  S2R R0, SR_TID.X ;  /* 0x0000000000007919 */ /* 0x000e220000002100 */
[----:B------:R-:W1:Y:S01]  /*00b0*/  LDCU.64 UR6, c[0x0][0x388] ;  /* 0x00007100ff0677ac */ /* 0x000e620008000a00 */
[----:B------:R-:W2:Y:S01]  /*00c0*/  LDC R5, c[0x0][0x390] ;  /* 0x0000e400ff057b82 */ /* 0x000ea20000000800 */
[----:B0-----:R-:W-:-:S05]  /*00d0*/  IADD3 R0, P0, PT, R0, UR4, RZ ;  /* 0x0000000400007c10 */ /* 0x001fca000ff1e0ff */
[----:B------:R-:W-:Y:S01]  /*00e0*/  IMAD.X R3, RZ, RZ, UR5, P0 ;  /* 0x00000005ff037e24 */ /* 0x000fe200080e06ff */
[----:B-1----:R-:W-:-:S04]  /*00f0*/  LEA R2, P0, R0, UR6, 0x2 ;  /* 0x0000000600027c11 */ /* 0x002fc8000f8010ff */
[----:B------:R-:W-:-:S05]  /*0100*/  LEA.HI.X R3, R0, UR7, R3, 0x2, P0 ;  /* 0x0000000700037c11 */ /* 0x000fca00080f1403 */
[----:B--2---:R-:W-:Y:S04]  /*0110*/  STG.E desc[UR8][R2.64], R5 ;  /* 0x0000000502007986 */ /* 0x004fe8000c101908 */
[----:B------:R-:W-:Y:S01]  /*0120*/  STG.E desc[UR8][R2.64+0x400], R5 ;  /* 0x0004000502007986 */ /* 0x000fe2000c101908 */
[----:B------:R-:W-:Y:S05]  /*0130*/  EXIT ;  /* 0x000000000000794d */ /* 0x000fea0003800000 */
.L_x_0:
[----:B------:R-:W0:Y:S01]  /*0140*/  S2R R0, SR_TID.X ;  /* 0x0000000000007919 */ /* 0x000e220000002100 */
[----:B------:R-:W-:Y:S01]  /*0150*/  IMAD.U32 R2, RZ, RZ, UR7 ;  /* 0x00000007ff027e24 */ /* 0x000fe2000f8e00ff */
[----:B------:R-:W1:Y:S01]  /*0160*/  LDCU.64 UR10, c[0x0][0x388] ;  /* 0x00007100ff0a77ac */ /* 0x000e620008000a00 */
[----:B------:R-:W-:Y:S01]  /*0170*/  IMAD.U32 R4, RZ, RZ, UR7 ;  /* 0x00000007ff047e24 */ /* 0x000fe2000f8e00ff */
[----:B0-----:R-:W-:-:S04]  /*0180*/  ISETP.LT.U32.AND P0, PT, R0, UR6, PT ;  /* 0x0000000600007c0c */ /* 0x001fc8000bf01070 */
[----:B------:R-:W-:Y:S01]  /*0190*/  ISETP.GT.U32.AND.EX P0, PT, R2, RZ, PT, P0 ;  /* 0x000000ff0200720c */ /* 0x000fe20003f04100 */
[C---:B------:R-:W-:Y:S01]  /*01a0*/  VIADD R2, R0.reuse, 0x100 ;  /* 0x0000010000027836 */ /* 0x040fe20000000000 */
[----:B------:R-:W-:-:S04]  /*01b0*/  IADD3 R0, P2, PT, R0, UR4, RZ ;  /* 0x0000000400007c10 */ /* 0x000fc8000ff5e0ff */
[----:B------:R-:W-:Y:S01]  /*01c0*/  ISETP.LT.U32.AND P1, PT, R2, UR6, PT ;  /* 0x0000000602007c0c */ /* 0x000fe2000bf21070 */
[----:B------:R-:W-:Y:S01]  /*01d0*/  IMAD.X R3, RZ, RZ, UR5, P2 ;  /* 0x00000005ff037e24 */ /* 0x000fe200090e06ff */
[----:B-1----:R-:W-:Y:S02]  /*01e0*/  LEA R2, P2, R0, UR10, 0x2 ;  /* 0x0000000a00027c11 */ /* 0x002fe4000f8410ff */
[----:B------:R-:W-:Y:S02]  /*01f0*/  ISETP.GT.U32.AND.EX P1, PT, R4, RZ, PT, P1 ;  /* 0x000000ff0400720c */ /* 0x000fe40003f24110 */
[----:B------:R-:W-:Y:S01]  /*0200*/  LEA.HI.X R3, R0, UR11, R3, 0x2, P2 ;  /* 0x0000000b00037c11 */ /* 0x000fe200090f1403 */
[----:B------:R-:W0:Y:S04]  /*0210*/  @P0 LDC R5, c[0x0][0x390] ;  /* 0x0000e400ff050b82 */ /* 0x000e280000000800 */
[----:B0-----:R0:W-:Y:S06]  /*0220*/  @P0 STG.E desc[UR8][R2.64], R5 ;  /* 0x0000000502000986 */ /* 0x0011ec000c101908 */
[----:B------:R-:W-:Y:S05]  /*0230*/  @!P1 EXIT ;  /* 0x000000000000994d */ /* 0x000fea0003800000 */
[----:B0-----:R-:W0:Y:S02]  /*0240*/  LDC R5, c[0x0][0x390] ;  /* 0x0000e400ff057b82 */ /* 0x001e240000000800 */
[----:B0-----:R-:W-:Y:S01]  /*0250*/  STG.E desc[UR8][R2.64+0x400], R5 ;  /* 0x0004000502007986 */ /* 0x001fe2000c101908 */
[----:B------:R-:W-:Y:S05]  /*0260*/  EXIT ;  /* 0x000000000000794d */ /* 0x000fea0003800000 */
.L_x_1:
[----:B------:R-:W-:-:S00]  /*0270*/  BRA `(.L_x_1) ;  /* 0xfffffffc00fc7947 */ /* 0x000fc0000383ffff */
[----:B------:R-:W-:-:S00]  /*0280*/  NOP ;  /* 0x0000000000007918 */ /* 0x000fc00000000000 */
[----:B------:R-:W-:-:S00]  /*0290*/  NOP ;  /* 0x0000000000007918 */ /* 0x000fc00000000000 */
[----:B------:R-:W-:-:S00]  /*02a0*/  NOP ;  /* 0x0000000000007918 */ /* 0x000fc00000000000 */
[----:B------:R-:W-:-:S00]  /*02b0*/  NOP ;  /* 0x0000000000007918 */ /* 0x000fc00000000000 */
[----:B------:R-:W-:-:S00]  /*02c0*/  NOP ;  /* 0x0000000000007918 */ /* 0x000fc00000000000 */
[----:B------:R-:W-:-:S00]  /*02d0*/  NOP ;  /* 0x0000000000007918 */ /* 0x000fc00000000000 */
[----:B------:R-:W-:-:S00]  /*02e0*/  NOP ;  /* 0x0000000000007918 */ /* 0x000fc00000000000 */
[----:B------:R-:W-:-:S00]  /*02f0*/  NOP ;  /* 0x0000000000007918 */ /* 0x000fc00000000000 */
.L_x_31:


//--------------------- .text._ZN3cub18CUB_300001_SM_10006detail11EmptyKernelIvEEvv --------------------------
	.section	.text._ZN3cub18CUB_300001_SM_10006detail11EmptyKernelIvEEvv,"ax",@progbits
	.align	128
        .global         _ZN3cub18CUB_300001_SM_10006detail11EmptyKernelIvEEvv
        .type           _ZN3cub18CUB_300001_SM_10006detail11EmptyKernelIvEEvv,@function
        .size           _ZN3cub18CUB_300001_SM_10006detail11EmptyKernelIvEEvv,(.L_x_32 - _ZN3cub18CUB_300001_SM_10006detail11EmptyKernelIvEEvv)
        .other          _ZN3cub18CUB_300001_SM_10006detail11EmptyKernelIvEEvv,@"STO_CUDA_ENTRY STV_DEFAULT"
_ZN3cub18CUB_300001_SM_10006detail11EmptyKernelIvEEvv:
.text._ZN3cub18CUB_300001_SM_10006detail11EmptyKernelIvEEvv:
[----:B------:R-:W-:Y:S01]  /*0000*/  LDC R1, c[0x0][0x37c] ;  /* 0x0000df00ff017b82 */ /* 0x000fe20000000800 */
[----:B------:R-:W-:Y:S05]  /*0010*/  EXIT ;  /* 0x000000000000794d */ /* 0x000fea0003800000 */
.L_x_2:
        /* <DEDUP_REMOVED lines=14> */
.L_x_32:


//--------------------- .text._Z21sum_front_return_lastPiS_i --------------------------
	.section	.text._Z21sum_front_return_lastPiS_i,"ax",@progbits
	.align	128
        .global         _Z21sum_front_return_lastPiS_i
        .type           _Z21sum_front_return_lastPiS_i,@function
        .size           _Z21sum_front_return_lastPiS_i,(.L_x_33 - _Z21sum_front_return_lastPiS_i)
        .other          _Z21sum_front_return_lastPiS_i,@"STO_CUDA_ENTRY STV_DEFAULT"
_Z21sum_front_return_lastPiS_i:
.text._Z21sum_front_return_lastPiS_i:
[----:B------:R-:W-:Y:S01]  /*0000*/  LDC R1, c[0x0][0x37c] ;  /* 0x0000df00ff017b82 */ /* 0x000fe20000000800 */
[----:B------:R-:W0:Y:S01]  /*0010*/  S2R R0, SR_CTAID.X ;  /* 0x0000000000007919 */ /* 0x000e220000002500 */
[----:B------:R-:W1:Y:S06]  /*0020*/  LDCU UR8, c[0x0][0x360] ;  /* 0x00006c00ff0877ac */ /* 0x000e6c0008000800 */
[----:B------:R-:W2:Y:S01]  /*0030*/  S2UR UR4, SR_CTAID.Y ;  /* 0x00000000000479c3 */ /* 0x000ea20000002600 */
[----:B------:R-:W-:Y:S01]  /*0040*/  BSSY.RECONVERGENT B0, `(.L_x_3) ;  /* 0x0000014000007945 */ /* 0x000fe20003800200 */
[----:B------:R-:W0:Y:S01]  /*0050*/  S2R R3, SR_TID.Y ;  /* 0x0000000000037919 */ /* 0x000e220000002200 */
[----:B------:R-:W3:Y:S01]  /*0060*/  LDCU UR5, c[0x0][0x390] ;  /* 0x00007200ff0577ac */ /* 0x000ee20008000800 */
[----:B------:R-:W1:Y:S01]  /*0070*/  S2R R2, SR_TID.X ;  /* 0x0000000000027919 */ /* 0x000e620000002100 */
[----:B------:R-:W4:Y:S03]  /*0080*/  LDCU.64 UR6, c[0x0][0x358] ;  /* 0x00006b00ff0677ac */ /* 0x000f260008000a00 */
[----:B------:R-:W2:Y:S01]  /*0090*/  LDC R4, c[0x0][0x364] ;  /* 0x0000d900ff047b82 */ /* 0x000ea20000000800 */
[----:B0-----:R-:W-:-:S04]  /*00a0*/  IMAD.IADD R3, R0, 0x1, R3 ;  /* 0x0000000100037824 */ /* 0x001fc800078e0203 */
[----:B--2---:R-:W-:-:S04]  /*00b0*/  IMAD R3, R4, UR4, R3 ;  /* 0x0000000404037c24 */ /* 0x004fc8000f8e0203 */
[----:B-1----:R-:W-:-:S05]  /*00c0*/  IMAD R3, R3, UR8, R2 ;  /* 0x0000000803037c24 */ /* 0x002fca000f8e0202 */
[----:B---3--:R-:W-:-:S13]  /*00d0*/  ISETP.GE.AND P0, PT, R3, UR5, PT ;  /* 0x0000000503007c0c */ /* 0x008fda000bf06270 */
[----:B----4-:R-:W-:Y:S05]  /*00e0*/  @P0 BRA `(.L_x_4) ;  /* 0x0000000000240947 */ /* 0x010fea0003800000 */
[----:B------:R-:W0:Y:S02]  /*00f0*/  LDC.64 R4, c[0x0][0x380] ;  /* 0x0000e000ff047b82 */ /* 0x000e240000000a00 */
[----:B0-----:R-:W-:-:S06]  /*0100*/  IMAD.WIDE R4, R3, 0x4, R4 ;  /* 0x0000000403047825 */ /* 0x001fcc00078e0204 */
[----:B------:R-:W2:Y:S01]  /*0110*/  LDG.E R4, desc[UR6][R4.64] ;  /* 0x0000000604047981 */ /* 0x000ea2000c1e1900 */
[----:B------:R-:W0:Y:S01]  /*0120*/  S2UR UR5, SR_CgaCtaId ;  /* 0x00000000000579c3 */ /* 0x000e220000008800 */
[----:B------:R-:W-:Y:S02]  /*0130*/  UMOV UR4, 0x400 ;  /* 0x0000040000047882 */ /* 0x000fe40000000000 */
[----:B0-----:R-:W-:-:S06]  /*0140*/  ULEA UR4, UR5, UR4, 0x18 ;  /* 0x0000000405047291 */ /* 0x001fcc000f8ec0ff */
[----:B------:R-:W-:Y:S02]  /*0150*/  LEA R6, R2, UR4, 0x2 ;  /* 0x0000000402067c11 */ /* 0x000fe4000f8e10ff */
[----:B--2---:R-:W-:-:S05]  /*0160*/  I2FP.F32.S32 R3, R4 ;  /* 0x0000000400037245 */ /* 0x004fca0000201400 */
[----:B------:R0:W-:Y:S02]  /*0170*/  STS [R6], R3 ;  /* 0x0000000306007388 */ /* 0x0001e40000000800 */
.L_x_4:
[----:B------:R-:W-:Y:S05]  /*0180*/  BSYNC.RECONVERGENT B0 ;  /* 0x0000000000007941 */ /* 0x000fea0003800200 */
.L_x_3:
[----:B------:R-:W-:Y:S06]  /*0190*/  BAR.SYNC.DEFER_BLOCKING 0x0 ;  /* 0x0000000000007b1d */ /* 0x000fec0000010000 */
[----:B------:R-:W-:Y:S04]  /*01a0*/  BSSY.RECONVERGENT B0, `(.L_x_5) ;  /* 0x000006c000007945 */ /* 0x000fe80003800200 */
[----:B------:R-:W-:Y:S05]  /*01b0*/  @P0 BRA `(.L_x_6) ;  /* 0x0000000400a80947 */ /* 0x000fea0003800000 */
[C---:B------:R-:W-:Y:S01]  /*01c0*/  ISETP.GE.U32.AND P1, PT, R2.reuse, 0x7, PT ;  /* 0x000000070200780c */ /* 0x040fe20003f26070 */
[----:B0-----:R-:W-:Y:S01]  /*01d0*/  VIADD R3, R2, 0x1 ;  /* 0x0000000102037836 */ /* 0x001fe20000000000 */
[----:B------:R-:W-:Y:S01]  /*01e0*/  BSSY.RECONVERGENT B1, `(.L_x_7) ;  /* 0x000002c000017945 */ /* 0x000fe20003800200 */
[----:B------:R-:W-:Y:S02]  /*01f0*/  IMAD.MOV.U32 R12, RZ, RZ, RZ ;  /* 0x000000ffff0c7224 */ /* 0x000fe400078e00ff */
[----:B------:R-:W-:Y:S01]  /*0200*/  IMAD.MOV.U32 R8, RZ, RZ, RZ ;  /* 0x000000ffff087224 */ /* 0x000fe200078e00ff */
[----:B------:R-:W-:-:S04]  /*0210*/  LOP3.LUT R17, R3, 0x7, RZ, 0xc0, !PT ;  /* 0x0000000703117812 */ /* 0x000fc800078ec0ff */
[----:B------:R-:W-:-:S03]  /*0220*/  ISETP.NE.AND P0, PT, R17, RZ, PT ;  /* 0x000000ff1100720c */ /* 0x000fc60003f05270 */
[----:B------:R-:W-:Y:S10]  /*0230*/  @!P1 BRA `(.L_x_8) ;  /* 0x0000000000989947 */ /* 0x000ff40003800000 */
[----:B------:R-:W0:Y:S01]  /*0240*/  S2UR UR5, SR_CgaCtaId ;  /* 0x00000000000579c3 */ /* 0x000e220000008800 */
[----:B------:R-:W-:Y:S01]  /*0250*/  UMOV UR4, 0x400 ;  /* 0x0000040000047882 */ /* 0x000fe20000000000 */
[----:B------:R-:W-:Y:S01]  /*0260*/  LOP3.LUT R12, R3, 0x7f8, RZ, 0xc0, !PT ;  /* 0x000007f8030c7812 */ /* 0x000fe200078ec0ff */
[----:B------:R-:W-:-:S04]  /*0270*/  IMAD.MOV.U32 R8, RZ, RZ, RZ ;  /* 0x000000ffff087224 */ /* 0x000fc800078e00ff */
[----:B------:R-:W-:Y:S01]  /*0280*/  IMAD.MOV R14, RZ, RZ, -R12 ;  /* 0x000000ffff0e7224 */ /* 0x000fe200078e0a0c */
[----:B0-----:R-:W-:-:S04]  /*0290*/  ULEA UR4, UR5, UR4, 0x18 ;  /* 0x0000000405047291 */ /* 0x001fc8000f8ec0ff */
[----:B------:R-:W-:-:S06]  /*02a0*/  UIADD3 UR4, UPT, UPT, UR4, 0x10, URZ ;  /* 0x0000001004047890 */ /* 0x000fcc000fffe0ff */
[----:B------:R-:W-:-:S07]  /*02b0*/  IMAD.U32 R13, RZ, RZ, UR4 ;  /* 0x00000004ff0d7e24 */ /* 0x000fce000f8e00ff */
.L_x_9:
[----:B0-----:R-:W0:Y:S01]  /*02c0*/  LDS.128 R4, [R13+-0x10] ;  /* 0xfffff0000d047984 */ /* 0x001e220000000c00 */
[----:B-1----:R-:W-:Y:S01]  /*02d0*/  I2FP.F32.S32 R9, R8 ;  /* 0x0000000800097245 */ /* 0x002fe20000201400 */
[----:B------:R-:W-:-:S05]  /*02e0*/  VIADD R14, R14, 0x8 ;  /* 0x000000080e0e7836 */ /* 0x000fca0000000000 */
[----:B------:R-:W-:Y:S01]  /*02f0*/  ISETP.NE.AND P1, PT, R14, RZ, PT ;  /* 0x000000ff0e00720c */ /* 0x000fe20003f25270 */
[----:B0-----:R-:W-:-:S06]  /*0300*/  FADD R4, R4, R9 ;  /* 0x0000000904047221 */ /* 0x001fcc0000000000 */
[----:B------:R-:W0:Y:S02]  /*0310*/  F2I.TRUNC.NTZ R4, R4 ;  /* 0x0000000400047305 */ /* 0x000e24000020f100 */
[----:B0-----:R-:W-:-:S05]  /*0320*/  I2FP.F32.S32 R8, R4 ;  /* 0x0000000400087245 */ /* 0x001fca0000201400 */
[----:B------:R-:W-:-:S06]  /*0330*/  FADD R5, R5, R8 ;  /* 0x0000000805057221 */ /* 0x000fcc0000000000 */
[----:B------:R-:W0:Y:S02]  /*0340*/  F2I.TRUNC.NTZ R5, R5 ;  /* 0x0000000500057305 */ /* 0x000e24000020f100 */
[----:B0-----:R-:W-:-:S05]  /*0350*/  I2FP.F32.S32 R9, R5 ;  /* 0x0000000500097245 */ /* 0x001fca0000201400 */
[----:B------:R-:W-:Y:S02]  /*0360*/  FADD R6, R6, R9 ;  /* 0x0000000906067221 */ /* 0x000fe40000000000 */
[----:B------:R0:W1:Y:S04]  /*0370*/  LDS.128 R8, [R13] ;  /* 0x000000000d087984 */ /* 0x0000680000000c00 */
[----:B------:R-:W2:Y:S01]  /*0380*/  F2I.TRUNC.NTZ R6, R6 ;  /* 0x0000000600067305 */ /* 0x000ea2000020f100 */
[----:B0-----:R-:W-:Y:S01]  /*0390*/  VIADD R13, R13, 0x20 ;  /* 0x000000200d0d7836 */ /* 0x001fe20000000000 */
[----:B--2---:R-:W-:-:S05]  /*03a0*/  I2FP.F32.S32 R16, R6 ;  /* 0x0000000600107245 */ /* 0x004fca0000201400 */
[----:B------:R-:W-:-:S06]  /*03b0*/  FADD R7, R7, R16 ;  /* 0x0000001007077221 */ /* 0x000fcc0000000000 */
[----:B------:R-:W0:Y:S02]  /*03c0*/  F2I.TRUNC.NTZ R7, R7 ;  /* 0x0000000700077305 */ /* 0x000e24000020f100 */
[----:B0-----:R-:W-:-:S05]  /*03d0*/  I2FP.F32.S32 R15, R7 ;  /* 0x00000007000f7245 */ /* 0x001fca0000201400 */
[----:B-1----:R-:W-:-:S06]  /*03e0*/  FADD R15, R8, R15 ;  /* 0x0000000f080f7221 */ /* 0x002fcc0000000000 */
[----:B------:R-:W0:Y:S02]  /*03f0*/  F2I.TRUNC.NTZ R15, R15 ;  /* 0x0000000f000f7305 */ /* 0x000e24000020f100 */
[----:B0-----:R-:W-:-:S05]  /*0400*/  I2FP.F32.S32 R4, R15 ;  /* 0x0000000f00047245 */ /* 0x001fca0000201400 */
[----:B------:R-:W-:-:S06]  /*0410*/  FADD R4, R9, R4 ;  /* 0x0000000409047221 */ /* 0x000fcc0000000000 */
[----:B------:R-:W0:Y:S02]  /*0420*/  F2I.TRUNC.NTZ R4, R4 ;  /* 0x0000000400047305 */ /* 0x000e24000020f100 */
[----:B0-----:R-:W-:-:S05]  /*0430*/  I2FP.F32.S32 R5, R4 ;  /* 0x0000000400057245 */ /* 0x001fca0000201400 */
[----:B------:R-:W-:-:S06]  /*0440*/  FADD R5, R10, R5 ;  /* 0x000000050a057221 */ /* 0x000fcc0000000000 */
[----:B------:R-:W0:Y:S02]  /*0450*/  F2I.TRUNC.NTZ R5, R5 ;  /* 0x0000000500057305 */ /* 0x000e24000020f100 */
[----:B0-----:R-:W-:-:S05]  /*0460*/  I2FP.F32.S32 R6, R5 ;  /* 0x0000000500067245 */ /* 0x001fca0000201400 */
[----:B------:R-:W-:-:S04]  /*0470*/  FADD R6, R11, R6 ;  /* 0x000000060b067221 */ /* 0x000fc80000000000 */
[----:B------:R0:W1:Y:S01]  /*0480*/  F2I.TRUNC.NTZ R8, R6 ;  /* 0x0000000600087305 */ /* 0x000062000020f100 */
[----:B------:R-:W-:Y:S05]  /*0490*/  @P1 BRA `(.L_x_9) ;  /* 0xfffffffc00881947 */ /* 0x000fea000383ffff */
.L_x_8:
[----:B------:R-:W-:Y:S05]  /*04a0*/  BSYNC.RECONVERGENT B1 ;  /* 0x0000000000017941 */ /* 0x000fea0003800200 */
.L_x_7:
[----:B------:R-:W-:Y:S04]  /*04b0*/  BSSY.RECONVERGENT B1, `(.L_x_10) ;  /* 0x0000035000017945 */ /* 0x000fe80003800200 */
[----:B------:R-:W-:Y:S05]  /*04c0*/  @!P0 BRA `(.L_x_11) ;  /* 0x0000000000cc8947 */ /* 0x000fea0003800000 */
[----:B------:R-:W-:Y:S01]  /*04d0*/  ISETP.GE.U32.AND P0, PT, R17, 0x4, PT ;  /* 0x000000041100780c */ /* 0x000fe20003f06070 */
[----:B------:R-:W-:Y:S01]  /*04e0*/  BSSY.RECONVERGENT B2, `(.L_x_12) ;  /* 0x0000016000027945 */ /* 0x000fe20003800200 */
[----:B------:R-:W-:-:S11]  /*04f0*/  LOP3.LUT P1, R10, R3, 0x3, RZ, 0xc0, !PT ;  /* 0x00000003030a7812 */ /* 0x000fd6000782c0ff */
[----:B------:R-:W-:Y:S05]  /*0500*/  @!P0 BRA `(.L_x_13) ;  /* 0x00000000004c8947 */ /* 0x000fea0003800000 */
[----:B------:R-:W2:Y:S01]  /*0510*/  S2UR UR5, SR_CgaCtaId ;  /* 0x00000000000579c3 */ /* 0x000ea20000008800 */
[----:B------:R-:W-:Y:S01]  /*0520*/  UMOV UR4, 0x400 ;  /* 0x0000040000047882 */ /* 0x000fe20000000000 */
[----:B-1----:R-:W-:Y:S01]  /*0530*/  I2FP.F32.S32 R7, R8 ;  /* 0x0000000800077245 */ /* 0x002fe20000201400 */
[----:B--2---:R-:W-:-:S06]  /*0540*/  ULEA UR4, UR5, UR4, 0x18 ;  /* 0x0000000405047291 */ /* 0x004fcc000f8ec0ff */
[C---:B------:R-:W-:Y:S01]  /*0550*/  LEA R3, R12.reuse, UR4, 0x2 ;  /* 0x000000040c037c11 */ /* 0x040fe2000f8e10ff */
[----:B------:R-:W-:-:S04]  /*0560*/  VIADD R12, R12, 0x4 ;  /* 0x000000040c0c7836 */ /* 0x000fc80000000000 */
[----:B------:R-:W1:Y:S04]  /*0570*/  LDS.64 R4, [R3] ;  /* 0x0000000003047984 */ /* 0x000e680000000a00 */
[----:B------:R-:W2:Y:S01]  /*0580*/  LDS.64 R8, [R3+0x8] ;  /* 0x0000080003087984 */ /* 0x000ea20000000a00 */
[----:B-1----:R-:W-:-:S06]  /*0590*/  FADD R4, R4, R7 ;  /* 0x0000000704047221 */ /* 0x002fcc0000000000 */
[----:B------:R-:W0:Y:S02]  /*05a0*/  F2I.TRUNC.NTZ R4, R4 ;  /* 0x0000000400047305 */ /* 0x000e24000020f100 */
[----:B0-----:R-:W-:-:S05]  /*05b0*/  I2FP.F32.S32 R6, R4 ;  /* 0x0000000400067245 */ /* 0x001fca0000201400 */
[----:B------:R-:W-:-:S06]  /*05c0*/  FADD R5, R6, R5 ;  /* 0x0000000506057221 */ /* 0x000fcc0000000000 */
[----:B------:R-:W0:Y:S02]  /*05d0*/  F2I.TRUNC.NTZ R5, R5 ;  /* 0x0000000500057305 */ /* 0x000e24000020f100 */
[----:B0-----:R-:W-:-:S05]  /*05e0*/  I2FP.F32.S32 R7, R5 ;  /* 0x0000000500077245 */ /* 0x001fca0000201400 */
[----:B--2---:R-:W-:-:S06]  /*05f0*/  FADD R7, R8, R7 ;  /* 0x0000000708077221 */ /* 0x004fcc0000000000 */
[----:B------:R-:W0:Y:S02]  /*0600*/  F2I.TRUNC.NTZ R7, R7 ;  /* 0x0000000700077305 */ /* 0x000e24000020f100 */
[----:B0-----:R-:W-:-:S05]  /*0610*/  I2FP.F32.S32 R6, R7 ;  /* 0x0000000700067245 */ /* 0x001fca0000201400 */
[----:B------:R-:W-:-:S04]  /*0620*/  FADD R6, R6, R9 ;  /* 0x0000000906067221 */ /* 0x000fc80000000000 */
[----:B------:R2:W3:Y:S03]  /*0630*/  F2I.TRUNC.NTZ R8, R6 ;  /* 0x0000000600087305 */ /* 0x0004e6000020f100 */
.L_x_13:
[----:B------:R-:W-:Y:S05]  /*0640*/  BSYNC.RECONVERGENT B2 ;  /* 0x0000000000027941 */ /* 0x000fea0003800200 */
.L_x_12:
[----:B------:R-:W-:Y:S05]  /*0650*/  @!P1 BRA `(.L_x_11) ;  /* 0x0000000000689947 */ /* 0x000fea0003800000 */
[----:B------:R-:W-:Y:S01]  /*0660*/  LOP3.LUT R3, R2, 0x1, RZ, 0xc0, !PT ;  /* 0x0000000102037812 */ /* 0x000fe200078ec0ff */
[----:B------:R-:W-:Y:S01]  /*0670*/  BSSY.RECONVERGENT B2, `(.L_x_14) ;  /* 0x0000013000027945 */ /* 0x000fe20003800200 */
[----:B------:R-:W-:Y:S02]  /*0680*/  ISETP.NE.AND P0, PT, R10, 0x1, PT ;  /* 0x000000010a00780c */ /* 0x000fe40003f05270 */
[----:B------:R-:W-:-:S13]  /*0690*/  ISETP.NE.U32.AND P1, PT, R3, 0x1, PT ;  /* 0x000000010300780c */ /* 0x000fda0003f25070 */
[----:B------:R-:W4:Y:S01]  /*06a0*/  @P1 S2R R4, SR_CgaCtaId ;  /* 0x0000000000041919 */ /* 0x000f220000008800 */
[----:B------:R-:W-:-:S04]  /*06b0*/  @P1 MOV R3, 0x400 ;  /* 0x0000040000031802 */ /* 0x000fc80000000f00 */
[----:B----4-:R-:W-:Y:S01]  /*06c0*/  @P1 LEA R9, R4, R3, 0x18 ;  /* 0x0000000304091211 */ /* 0x010fe200078ec0ff */
[----:B------:R-:W-:Y:S06]  /*06d0*/  @!P0 BRA `(.L_x_15) ;  /* 0x0000000000308947 */ /* 0x000fec0003800000 */
[----:B------:R-:W4:Y:S01]  /*06e0*/  S2UR UR5, SR_CgaCtaId ;  /* 0x00000000000579c3 */ /* 0x000f220000008800 */
[----:B------:R-:W-:Y:S01]  /*06f0*/  UMOV UR4, 0x400 ;  /* 0x0000040000047882 */ /* 0x000fe20000000000 */
[----:B-1-3--:R-:W-:Y:S01]  /*0700*/  I2FP.F32.S32 R7, R8 ;  /* 0x0000000800077245 */ /* 0x00afe20000201400 */
[----:B----4-:R-:W-:-:S06]  /*0710*/  ULEA UR4, UR5, UR4, 0x18 ;  /* 0x0000000405047291 */ /* 0x010fcc000f8ec0ff */
[C---:B------:R-:W-:Y:S01]  /*0720*/  LEA R3, R12.reuse, UR4, 0x2 ;  /* 0x000000040c037c11 */ /* 0x040fe2000f8e10ff */
[----:B------:R-:W-:-:S04]  /*0730*/  VIADD R12, R12, 0x2 ;  /* 0x000000020c0c7836 */ /* 0x000fc80000000000 */
[----:B------:R-:W1:Y:S02]  /*0740*/  LDS.64 R4, [R3] ;  /* 0x0000000003047984 */ /* 0x000e640000000a00 */
[----:B-1----:R-:W-:-:S06]  /*0750*/  FADD R4, R4, R7 ;  /* 0x0000000704047221 */ /* 0x002fcc0000000000 */
[----:B------:R-:W0:Y:S02]  /*0760*/  F2I.TRUNC.NTZ R4, R4 ;  /* 0x0000000400047305 */ /* 0x000e24000020f100 */
[----:B0-2---:R-:W-:-:S05]  /*0770*/  I2FP.F32.S32 R6, R4 ;  /* 0x0000000400067245 */ /* 0x005fca0000201400 */
[----:B------:R-:W-:-:S04]  /*0780*/  FADD R5, R6, R5 ;  /* 0x0000000506057221 */ /* 0x000fc80000000000 */
[----:B------:R4:W0:Y:S03]  /*0790*/  F2I.TRUNC.NTZ R8, R5 ;  /* 0x0000000500087305 */ /* 0x000826000020f100 */
.L_x_15:
[----:B------:R-:W-:Y:S05]  /*07a0*/  BSYNC.RECONVERGENT B2 ;  /* 0x0000000000027941 */ /* 0x000fea0003800200 */
.L_x_14:
[----:B------:R-:W-:Y:S01]  /*07b0*/  @P1 IMAD R12, R12, 0x4, R9 ;  /* 0x000000040c0c1824 */ /* 0x000fe200078e0209 */
[----:B01-3--:R-:W-:-:S05]  /*07c0*/  @P1 I2FP.F32.S32 R3, R8 ;  /* 0x0000000800031245 */ /* 0x00bfca0000201400 */
[----:B------:R-:W0:Y:S02]  /*07d0*/  @P1 LDS R12, [R12] ;  /* 0x000000000c0c1984 */ /* 0x000e240000000800 */
[----:B0-----:R-:W-:-:S04]  /*07e0*/  @P1 FADD R3, R3, R12 ;  /* 0x0000000c03031221 */ /* 0x001fc80000000000 */
[----:B------:R0:W1:Y:S03]  /*07f0*/  @P1 F2I.TRUNC.NTZ R8, R3 ;  /* 0x0000000300081305 */ /* 0x000066000020f100 */
.L_x_11:
[----:B------:R-:W-:Y:S05]  /*0800*/  BSYNC.RECONVERGENT B1 ;  /* 0x0000000000017941 */ /* 0x000fea0003800200 */
.L_x_10:
[----:B------:R-:W-:-:S06]  /*0810*/  UIADD3 UR4, UPT, UPT, UR8, -0x1, URZ ;  /* 0xffffffff08047890 */ /* 0x000fcc000fffe0ff */
[----:B------:R-:W-:-:S13]  /*0820*/  ISETP.NE.AND P0, PT, R2, UR4, PT ;  /* 0x0000000402007c0c */ /* 0x000fda000bf05270 */
[----:B0-----:R-:W0:Y:S02]  /*0830*/  @!P0 LDC.64 R2, c[0x0][0x388] ;  /* 0x0000e200ff028b82 */ /* 0x001e240000000a00 */
[----:B0-----:R-:W-:-:S05]  /*0840*/  @!P0 IMAD.WIDE.U32 R2, R0, 0x4, R2 ;  /* 0x0000000400028825 */ /* 0x001fca00078e0002 */
[----:B-1-3--:R1:W-:Y:S02]  /*0850*/  @!P0 STG.E desc[UR6][R2.64], R8 ;  /* 0x0000000802008986 */ /* 0x00a3e4000c101906 */
.L_x_6:
[----:B------:R-:W-:Y:S05]  /*0860*/  BSYNC.RECONVERGENT B0 ;  /* 0x0000000000007941 */ /* 0x000fea0003800200 */
.L_x_5:
[----:B------:R-:W-:Y:S06]  /*0870*/  BAR.SYNC.DEFER_BLOCKING 0x0 ;  /* 0x0000000000007b1d */ /* 0x000fec0000010000 */
[----:B------:R-:W-:Y:S05]  /*0880*/  EXIT ;  /* 0x000000000000794d */ /* 0x000fea0003800000 */
.L_x_16:
        /* <DEDUP_REMOVED lines=15> */
.L_x_33:


//--------------------- .text._Z9sum_frontPiS_i   --------------------------
	.section	.text._Z9sum_frontPiS_i,"ax",@progbits
	.align	128
        .global         _Z9sum_frontPiS_i
        .type           _Z9sum_frontPiS_i,@function
        .size           _Z9sum_frontPiS_i,(.L_x_34 - _Z9sum_frontPiS_i)
        .other          _Z9sum_frontPiS_i,@"STO_CUDA_ENTRY STV_DEFAULT"
_Z9sum_frontPiS_i:
.text._Z9sum_frontPiS_i:
[----:B------:R-:W-:Y:S01]  /*0000*/  LDC R1, c[0x0][0x37c] ;  /* 0x0000df00ff017b82 */ /* 0x000fe20000000800 */
[----:B------:R-:W0:Y:S07]  /*0010*/  S2R R2, SR_TID.Y ;  /* 0x0000000000027919 */ /* 0x000e2e0000002200 */
[----:B------:R-:W0:Y:S01]  /*0020*/  S2UR UR5, SR_CTAID.X ;  /* 0x00000000000579c3 */ /* 0x000e220000002500 */
[----:B------:R-:W1:Y:S01]  /*0030*/  LDCU UR4, c[0x0][0x360] ;  /* 0x00006c00ff0477ac */ /* 0x000e620008000800 */
[----:B------:R-:W-:Y:S01]  /*0040*/  BSSY.RECONVERGENT B0, `(.L_x_17) ;  /* 0x0000014000007945 */ /* 0x000fe20003800200 */
[----:B------:R-:W1:Y:S01]  /*0050*/  S2R R0, SR_TID.X ;  /* 0x0000000000007919 */ /* 0x000e620000002100 */
[----:B------:R-:W2:Y:S04]  /*0060*/  LDCU UR7, c[0x0][0x390] ;  /* 0x00007200ff0777ac */ /* 0x000ea80008000800 */
[----:B------:R-:W3:Y:S08]  /*0070*/  S2UR UR6, SR_CTAID.Y ;  /* 0x00000000000679c3 */ /* 0x000ef00000002600 */
[----:B------:R-:W3:Y:S01]  /*0080*/  LDC R3, c[0x0][0x364] ;  /* 0x0000d900ff037b82 */ /* 0x000ee20000000800 */
[----:B0-----:R-:W-:-:S04]  /*0090*/  VIADD R2, R2, UR5 ;  /* 0x0000000502027c36 */ /* 0x001fc80008000000 */
[----:B---3--:R-:W-:-:S04]  /*00a0*/  IMAD R3, R3, UR6, R2 ;  /* 0x0000000603037c24 */ /* 0x008fc8000f8e0202 */
[----:B-1----:R-:W-:-:S05]  /*00b0*/  IMAD R2, R3, UR4, R0 ;  /* 0x0000000403027c24 */ /* 0x002fca000f8e0200 */
[----:B--2---:R-:W-:Y:S01]  /*00c0*/  ISETP.GE.AND P0, PT, R2, UR7, PT ;  /* 0x0000000702007c0c */ /* 0x004fe2000bf06270 */
[----:B------:R-:W0:-:S12]  /*00d0*/  LDCU.64 UR6, c[0x0][0x358] ;  /* 0x00006b00ff0677ac */ /* 0x000e180008000a00 */
[----:B------:R-:W-:Y:S05]  /*00e0*/  @P0 BRA `(.L_x_18) ;  /* 0x0000000000240947 */ /* 0x000fea0003800000 */
[----:B------:R-:W1:Y:S02]  /*00f0*/  LDC.64 R4, c[0x0][0x380] ;  /* 0x0000e000ff047b82 */ /* 0x000e640000000a00 */
[----:B-1----:R-:W-:-:S06]  /*0100*/  IMAD.WIDE R4, R2, 0x4, R4 ;  /* 0x0000000402047825 */ /* 0x002fcc00078e0204 */
[----:B0-----:R-:W2:Y:S01]  /*0110*/  LDG.E R4, desc[UR6][R4.64] ;  /* 0x0000000604047981 */ /* 0x001ea2000c1e1900 */
[----:B------:R-:W0:Y:S01]  /*0120*/  S2UR UR5, SR_CgaCtaId ;  /* 0x00000000000579c3 */ /* 0x000e220000008800 */
[----:B------:R-:W-:Y:S02]  /*0130*/  UMOV UR4, 0x400 ;  /* 0x0000040000047882 */ /* 0x000fe40000000000 */
[----:B0-----:R-:W-:-:S06]  /*0140*/  ULEA UR4, UR5, UR4, 0x18 ;  /* 0x0000000405047291 */ /* 0x001fcc000f8ec0ff */
[----:B------:R-:W-:Y:S02]  /*0150*/  LEA R6, R0, UR4, 0x2 ;  /* 0x0000000400067c11 */ /* 0x000fe4000f8e10ff */
[----:B--2---:R-:W-:-:S05]  /*0160*/  I2FP.F32.S32 R3, R4 ;  /* 0x0000000400037245 */ /* 0x004fca0000201400 */
[----:B------:R1:W-:Y:S02]  /*0170*/  STS [R6], R3 ;  /* 0x0000000306007388 */ /* 0x0003e40000000800 */
.L_x_18:
[----:B0-----:R-:W-:Y:S05]  /*0180*/  BSYNC.RECONVERGENT B0 ;  /* 0x0000000000007941 */ /* 0x001fea0003800200 */
.L_x_17:
[----:B------:R-:W-:Y:S06]  /*0190*/  BAR.SYNC.DEFER_BLOCKING 0x0 ;  /* 0x0000000000007b1d */ /* 0x000fec0000010000 */
[----:B------:R-:W-:Y:S04]  /*01a0*/  BSSY.RECONVERGENT B0, `(.L_x_19) ;  /* 0x000006a000007945 */ /* 0x000fe80003800200 */
[----:B------:R-:W-:Y:S05]  /*01b0*/  @P0 BRA `(.L_x_20) ;  /* 0x0000000400a00947 */ /* 0x000fea0003800000 */
[C---:B------:R-:W-:Y:S01]  /*01c0*/  ISETP.GE.U32.AND P1, PT, R0.reuse, 0x7, PT ;  /* 0x000000070000780c */ /* 0x040fe20003f26070 */
[----:B-1----:R-:W-:Y:S01]  /*01d0*/  VIADD R3, R0, 0x1 ;  /* 0x0000000100037836 */ /* 0x002fe20000000000 */
        /* <DEDUP_REMOVED lines=14> */
.L_x_23:
        /* <DEDUP_REMOVED lines=30> */
.L_x_22:
[----:B------:R-:W-:Y:S05]  /*04a0*/  BSYNC.RECONVERGENT B1 ;  /* 0x0000000000017941 */ /* 0x000fea0003800200 */
.L_x_21:
        /* <DEDUP_REMOVED lines=25> */
.L_x_27:
[----:B------:R-:W-:Y:S05]  /*0640*/  BSYNC.RECONVERGENT B2 ;  /* 0x0000000000027941 */ /* 0x000fea0003800200 */
.L_x_26:
        /* <DEDUP_REMOVED lines=17> */
[----:B------:R-:W1:Y:S02]  /*0760*/  F2I.TRUNC.NTZ R3, R3 ;  /* 0x0000000300037305 */ /* 0x000e64000020f100 */
[----:B-1----:R-:W-:-:S05]  /*0770*/  I2FP.F32.S32 R4, R3 ;  /* 0x0000000300047245 */ /* 0x002fca0000201400 */
[----:B------:R-:W-:-:S04]  /*0780*/  FADD R4, R4, R5 ;  /* 0x0000000504047221 */ /* 0x000fc80000000000 */
[----:B------:R4:W1:Y:S03]  /*0790*/  F2I.TRUNC.NTZ R8, R4 ;  /* 0x0000000400087305 */ /* 0x000866000020f100 */
.L_x_29:
[----:B------:R-:W-:Y:S05]  /*07a0*/  BSYNC.RECONVERGENT B2 ;  /* 0x0000000000027941 */ /* 0x000fea0003800200 */
.L_x_28:
[----:B------:R-:W-:Y:S01]  /*07b0*/  @P1 IMAD R12, R12, 0x4, R7 ;  /* 0x000000040c0c1824 */ /* 0x000fe200078e0207 */
[----:B-1-3--:R-:W-:-:S05]  /*07c0*/  @P1 I2FP.F32.S32 R3, R8 ;  /* 0x0000000800031245 */ /* 0x00afca0000201400 */
[----:B------:R-:W1:Y:S02]  /*07d0*/  @P1 LDS R12, [R12] ;  /* 0x000000000c0c1984 */ /* 0x000e640000000800 */
[----:B-1----:R-:W-:-:S04]  /*07e0*/  @P1 FADD R0, R3, R12 ;  /* 0x0000000c03001221 */ /* 0x002fc80000000000 */
[----:B------:R1:W3:Y:S03]  /*07f0*/  @P1 F2I.TRUNC.NTZ R8, R0 ;  /* 0x0000000000081305 */ /* 0x0002e6000020f100 */
.L_x_25:
[----:B------:R-:W-:Y:S05]  /*0800*/  BSYNC.RECONVERGENT B1 ;  /* 0x0000000000017941 */ /* 0x000fea0003800200 */
.L_x_24:
[----:B----4-:R-:W4:Y:S02]  /*0810*/  LDC.64 R4, c[0x0][0x388] ;  /* 0x0000e200ff047b82 */ /* 0x010f240000000a00 */
[----:B----4-:R-:W-:-:S05]  /*0820*/  IMAD.WIDE R2, R2, 0x4, R4 ;  /* 0x0000000402027825 */ /* 0x010fca00078e0204 */
[----:B-1-3--:R3:W-:Y:S02]  /*0830*/  STG.E desc[UR6][R2.64], R8 ;  /* 0x0000000802007986 */ /* 0x00a7e4000c101906 */
.L_x_20:
[----:B------:R-:W-:Y:S05]  /*0840*/  BSYNC.RECONVERGENT B0 ;  /* 0x0000000000007941 */ /* 0x000fea0003800200 */
.L_x_19:
[----:B------:R-:W-:Y:S06]  /*0850*/  BAR.SYNC.DEFER_BLOCKING 0x0 ;  /* 0x0000000000007b1d */ /* 0x000fec0000010000 */
[----:B------:R-:W-:Y:S05]  /*0860*/  EXIT ;  /* 0x000000000000794d */ /* 0x000fea0003800000 */
.L_x_30:
        /* <DEDUP_REMOVED lines=9> */
.L_x_34:


//--------------------- .nv.shared._ZN3cub18CUB_300001_SM_10006detail8for_each13static_kernelINS2_12policy_hub_t12policy_500_tEmN6thrust24THRUST_300001_SM_1000_NS8cuda_cub20__uninitialized_fill7functorINS7_10device_ptrIiEEiEEEEvT0_T1_ --------------------------
	.section	.nv.shared._ZN3cub18CUB_300001_SM_10006detail8for_each13static_kernelINS2_12policy_hub_t12policy_500_tEmN6thrust24THRUST_300001_SM_1000_NS8cuda_cub20__uninitialized_fill7functorINS7_10device_ptrIiEEiEEEEvT0_T1_,"aw",@nobits
	.sectionflags	@""
	.align	16
	.zero		1024


//--------------------- .nv.shared.reserved.0     --------------------------
	.section	.nv.shared.reserved.0,"aw",@nobits
	.weak		__nv_reservedSMEM_offset_0_alias
	.size		__nv_reservedSMEM_offset_0_alias, 0, 64
	.other		__nv_reservedSMEM_offset_0_alias,@"STO_CUDA_RESERVED_SHARED STV_DEFAULT"
__nv_reservedSMEM_offset_0_alias:
	.zero		0
	.zero		64


//--------------------- .nv.global                --------------------------
	.section	.nv.global,"aw",@nobits
.nv.global:
	.type		_ZN34_INTERNAL_a0b76d7e_4_k_cu_f6fccdca6thrust24THRUST_300001_SM_1000_NS3seqE,@object
	.size		_ZN34_INTERNAL_a0b76d7e_4_k_cu_f6fccdca6thrust24THRUST_300001_SM_1000_NS3seqE,(_ZN34_INTERNAL_a0b76d7e_4_k_cu_f6fccdca4cuda3std3__48in_placeE - _ZN34_INTERNAL_a0b76d7e_4_k_cu_f6fccdca6thrust24THRUST_300001_SM_1000_NS3seqE)
_ZN34_INTERNAL_a0b76d7e_4_k_cu_f6fccdca6thrust24THRUST_300001_SM_1000_NS3seqE:
	.zero		1
	.type		_ZN34_INTERNAL_a0b76d7e_4_k_cu_f6fccdca4cuda3std3__48in_placeE,@object
	.size		_ZN34_INTERNAL_a0b76d7e_4_k_cu_f6fccdca4cuda3std3__48in_placeE,(_ZN34_INTERNAL_a0b76d7e_4_k_cu_f6fccdca4cuda3std6ranges3__45__cpo4sizeE - _ZN34_INTERNAL_a0b76d7e_4_k_cu_f6fccdca4cuda3std3__48in_placeE)
_ZN34_INTERNAL_a0b76d7e_4_k_cu_f6fccdca4cuda3std3__48in_placeE:
	.zero		1
	.type		_ZN34_INTERNAL_a0b76d7e_4_k_cu_f6fccdca4cuda3std6ranges3__45__cpo4sizeE,@object
	.size		_ZN34_INTERNAL_a0b76d7e_4_k_cu_f6fccdca4cuda3std6ranges3__45__cpo4sizeE,(_ZN34_INTERNAL_a0b76d7e_4_k_cu_f6fccdca6thrust24THRUST_300001_SM_1000_NS12placeholders2_3E - _ZN34_INTERNAL_a0b76d7e_4_k_cu_f6fccdca4cuda3std6ranges3__45__cpo4sizeE)
_ZN34_INTERNAL_a0b76d7e_4_k_cu_f6fccdca4cuda3std6ranges3__45__cpo4sizeE:
	.zero		1
	.type		_ZN34_INTERNAL_a0b76d7e_4_k_cu_f6fccdca6thrust24THRUST_300001_SM_1000_NS12placeholders2_3E,@object
	.size		_ZN34_INTERNAL_a0b76d7e_4_k_cu_f6fccdca6thrust24THRUST_300001_SM_1000_NS12placeholders2_3E,(_ZN34_INTERNAL_a0b76d7e_4_k_cu_f6fccdca4cuda3std3__45__cpo6cbeginE - _ZN34_INTERNAL_a0b76d7e_4_k_cu_f6fccdca6thrust24THRUST_300001_SM_1000_NS12placeholders2_3E)
_ZN34_INTERNAL_a0b76d7e_4_k_cu_f6fccdca6thrust24THRUST_300001_SM_1000_NS12placeholders2_3E:
	.zero		1
	.type		_ZN34_INTERNAL_a0b76d7e_4_k_cu_f6fccdca4cuda3std3__45__cpo6cbeginE,@object
	.size		_ZN34_INTERNAL_a0b76d7e_4_k_cu_f6fccdca4cuda3std3__45__cpo6cbeginE,(_ZN34_INTERNAL_a0b76d7e_4_k_cu_f6fccdca4cuda3std6ranges3__45__cpo6cbeginE - _ZN34_INTERNAL_a0b76d7e_4_k_cu_f6fccdca4cuda3std3__45__cpo6cbeginE)
_ZN34_INTERNAL_a0b76d7e_4_k_cu_f6fccdca4cuda3std3__45__cpo6cbeginE:
	.zero		1
	.type		_ZN34_INTERNAL_a0b76d7e_4_k_cu_f6fccdca4cuda3std6ranges3__45__cpo6cbeginE,@object
	.size		_ZN34_INTERNAL_a0b76d7e_4_k_cu_f6fccdca4cuda3std6ranges3__45__cpo6cbeginE,(_ZN34_INTERNAL_a0b76d7e_4_k_cu_f6fccdca6thrust24THRUST_300001_SM_1000_NS12placeholders2_7E - _ZN34_INTERNAL_a0b76d7e_4_k_cu_f6fccdca4cuda3std6ranges3__45__cpo6cbeginE)
_ZN34_INTERNAL_a0b76d7e_4_k_cu_f6fccdca4cuda3std6ranges3__45__cpo6cbeginE:
	.zero		1
	.type		_ZN34_INTERNAL_a0b76d7e_4_k_cu_f6fccdca6thrust24THRUST_300001_SM_1000_NS12placeholders2_7E,@object
	.size		_ZN34_INTERNAL_a0b76d7e_4_k_cu_f6fccdca6thrust24THRUST_300001_SM_1000_NS12placeholders2_7E,(_ZN34_INTERNAL_a0b76d7e_4_k_cu_f6fccdca4cuda3std3__45__cpo7crbeginE - _ZN34_INTERNAL_a0b76d7e_4_k_cu_f6fccdca6thrust24THRUST_300001_SM_1000_NS12placeholders2_7E)
_ZN34_INTERNAL_a0b76d7e_4_k_cu_f6fccdca6thrust24THRUST_300001_SM_1000_NS12placeholders2_7E:
	.zero		1
	.type		_ZN34_INTERNAL_a0b76d7e_4_k_cu_f6fccdca4cuda3std3__45__cpo7crbeginE,@object
	.size		_ZN34_INTERNAL_a0b76d7e_4_k_cu_f6fccdca4cuda3std3__45__cpo7crbeginE,(_ZN34_INTERNAL_a0b76d7e_4_k_cu_f6fccdca4cuda3std6ranges3__45__cpo4nextE - _ZN34_INTERNAL_a0b76d7e_4_k_cu_f6fccdca4cuda3std3__45__cpo7crbeginE)
_ZN34_INTERNAL_a0b76d7e_4_k_cu_f6fccdca4cuda3std3__45__cpo7crbeginE:
	.zero		1
	.type		_ZN34_INTERNAL_a0b76d7e_4_k_cu_f6fccdca4cuda3std6ranges3__45__cpo4nextE,@object
	.size		_ZN34_INTERNAL_a0b76d7e_4_k_cu_f6fccdca4cuda3std6ranges3__45__cpo4nextE,(_ZN34_INTERNAL_a0b76d7e_4_k_cu_f6fccdca4cuda3std6ranges3__45__cpo4swapE - _ZN34_INTERNAL_a0b76d7e_4_k_cu_f6fccdca4cuda3std6ranges3__45__cpo4nextE)
_ZN34_INTERNAL_a0b76d7e_4_k_cu_f6fccdca4cuda3std6ranges3__45__cpo4nextE:
	.zero		1
	.type		_ZN34_INTERNAL_a0b76d7e_4_k_cu_f6fccdca4cuda3std6ranges3__45__cpo4swapE,@object
	.size		_ZN34_INTERNAL_a0b76d7e_4_k_cu_f6fccdca4cuda3std6ranges3__45__cpo4swapE,(_ZN34_INTERNAL_a0b76d7e_4_k_cu_f6fccdca6thrust24THRUST_300001_SM_1000_NS8cuda_cub10par_nosyncE - _ZN34_INTERNAL_a0b76d7e_4_k_cu_f6fccdca4cuda3std6ranges3__45__cpo4swapE)
_ZN34_INTERNAL_a0b76d7e_4_k_cu_f6fccdca4cuda3std6ranges3__45__cpo4swapE:
	.zero		1
	.type		_ZN34_INTERNAL_a0b76d7e_4_k_cu_f6fccdca6thrust24THRUST_300001_SM_1000_NS8cuda_cub10par_nosyncE,@object
	.size		_ZN34_INTERNAL_a0b76d7e_4_k_cu_f6fccdca6thrust24THRUST_300001_SM_1000_NS8cuda_cub10par_nosyncE,(_ZN34_INTERNAL_a0b76d7e_4_k_cu_f6fccdca6thrust24THRUST_300001_SM_1000_NS12placeholders2_9E - _ZN34_INTERNAL_a0b76d7e_4_k_cu_f6fccdca6thrust24THRUST_300001_SM_1000_NS8cuda_cub10par_nosyncE)
_ZN34_INTERNAL_a0b76d7e_4_k_cu_f6fccdca6thrust24THRUST_300001_SM_1000_NS8cuda_cub10par_nosyncE:
	.zero		1
	.type		_ZN34_INTERNAL_a0b76d7e_4_k_cu_f6fccdca6thrust24THRUST_300001_SM_1000_NS12placeholders2_9E,@object
	.size		_ZN34_INTERNAL_a0b76d7e_4_k_cu_f6fccdca6thrust24THRUST_300001_SM_1000_NS12placeholders2_9E,(_ZN34_INTERNAL_a0b76d7e_4_k_cu_f6fccdca4cuda3std3__436_GLOBAL__N__a0b76d7e_4_k_cu_f6fccdca6ignoreE - _ZN34_INTERNAL_a0b76d7e_4_k_cu_f6fccdca6thrust24THRUST_300001_SM_1000_NS12placeholders2_9E)
_ZN34_INTERNAL_a0b76d7e_4_k_cu_f6fccdca6thrust24THRUST_300001_SM_1000_NS12placeholders2_9E:
	.zero		1
	.type		_ZN34_INTERNAL_a0b76d7e_4_k_cu_f6fccdca4cuda3std3__436_GLOBAL__N__a0b76d7e_4_k_cu_f6fccdca6ignoreE,@object
	.size		_ZN34_INTERNAL_a0b76d7e_4_k_cu_f6fccdca4cuda3std3__436_GLOBAL__N__a0b76d7e_4_k_cu_f6fccdca6ignoreE,(_ZN34_INTERNAL_a0b76d7e_4_k_cu_f6fccdca4cuda3std6ranges3__45__cpo4dataE - _ZN34_INTERNAL_a0b76d7e_4_k_cu_f6fccdca4cuda3std3__436_GLOBAL__N__a0b76d7e_4_k_cu_f6fccdca6ignoreE)
_ZN34_INTERNAL_a0b76d7e_4_k_cu_f6fccdca4cuda3std3__436_GLOBAL__N__a0b76d7e_4_k_cu_f6fccdca6ignoreE:
	.zero		1
	.type		_ZN34_INTERNAL_a0b76d7e_4_k_cu_f6fccdca4cuda3std6ranges3__45__cpo4dataE,@object
	.size		_ZN34_INTERNAL_a0b76d7e_4_k_cu_f6fccdca4cuda3std6ranges3__45__cpo4dataE,(_ZN34_INTERNAL_a0b76d7e_4_k_cu_f6fccdca6thrust24THRUST_300001_SM_1000_NS12placeholders2_1E - _ZN34_INTERNAL_a0b76d7e_4_k_cu_f6fccdca4cuda3std6ranges3__45__cpo4dataE)
_ZN34_INTERNAL_a0b76d7e_4_k_cu_f6fccdca4cuda3std6ranges3__45__cpo4dataE:
	.zero		1
	.type		_ZN34_INTERNAL_a0b76d7e_4_k_cu_f6fccdca6thrust24THRUST_300001_SM_1000_NS12placeholders2_1E,@object
	.size		_ZN34_INTERNAL_a0b76d7e_4_k_cu_f6fccdca6thrust24THRUST_300001_SM_1000_NS12placeholders2_1E,(_ZN34_INTERNAL_a0b76d7e_4_k_cu_f6fccdca4cuda3std3__45__cpo5beginE - _ZN34_INTERNAL_a0b76d7e_4_k_cu_f6fccdca6thrust24THRUST_300001_SM_1000_NS12placeholders2_1E)
_ZN34_INTERNAL_a0b76d7e_4_k_cu_f6fccdca6thrust24THRUST_300001_SM_1000_NS12placeholders2_1E:
	.zero		1
	.type		_ZN34_INTERNAL_a0b76d7e_4_k_cu_f6fccdca4cuda3std3__45__cpo5beginE,@object
	.size		_ZN34_INTERNAL_a0b76d7e_4_k_cu_f6fccdca4cuda3std3__45__cpo5beginE,(_ZN34_INTERNAL_a0b76d7e_4_k_cu_f6fccdca4cuda3std6ranges3__45__cpo5beginE - _ZN34_INTERNAL_a0b76d7e_4_k_cu_f6fccdca4cuda3std3__45__cpo5beginE)
_ZN34_INTERNAL_a0b76d7e_4_k_cu_f6fccdca4cuda3std3__45__cpo5beginE:
	.zero		1
	.type		_ZN34_INTERNAL_a0b76d7e_4_k_cu_f6fccdca4cuda3std6ranges3__45__cpo5beginE,@object
	.size		_ZN34_INTERNAL_a0b76d7e_4_k_cu_f6fccdca4cuda3std6ranges3__45__cpo5beginE,(_ZN34_INTERNAL_a0b76d7e_4_k_cu_f6fccdca6thrust24THRUST_300001_SM_1000_NS12placeholders2_5E - _ZN34_INTERNAL_a0b76d7e_4_k_cu_f6fccdca4cuda3std6ranges3__45__cpo5beginE)
_ZN34_INTERNAL_a0b76d7e_4_k_cu_f6fccdca4cuda3std6ranges3__45__cpo5beginE:
	.zero		1
	.type		_ZN34_INTERNAL_a0b76d7e_4_k_cu_f6fccdca6thrust24THRUST_300001_SM_1000_NS12placeholders2_5E,@object
	.size		_ZN34_INTERNAL_a0b76d7e_4_k_cu_f6fccdca6thrust24THRUST_300001_SM_1000_NS12placeholders2_5E,(_ZN34_INTERNAL_a0b76d7e_4_k_cu_f6fccdca4cuda3std3__45__cpo6rbeginE - _ZN34_INTERNAL_a0b76d7e_4_k_cu_f6fccdca6thrust24THRUST_300001_SM_1000_NS12placeholders2_5E)
_ZN34_INTERNAL_a0b76d7e_4_k_cu_f6fccdca6thrust24THRUST_300001_SM_1000_NS12placeholders2_5E:
	.zero		1
	.type		_ZN34_INTERNAL_a0b76d7e_4_k_cu_f6fccdca4cuda3std3__45__cpo6rbeginE,@object
	.size		_ZN34_INTERNAL_a0b76d7e_4_k_cu_f6fccdca4cuda3std3__45__cpo6rbeginE,(_ZN34_INTERNAL_a0b76d7e_4_k_cu_f6fccdca4cuda3std6ranges3__45__cpo7advanceE - _ZN34_INTERNAL_a0b76d7e_4_k_cu_f6fccdca4cuda3std3__45__cpo6rbeginE)
_ZN34_INTERNAL_a0b76d7e_4_k_cu_f6fccdca4cuda3std3__45__cpo6rbeginE:
	.zero		1
	.type		_ZN34_INTERNAL_a0b76d7e_4_k_cu_f6fccdca4cuda3std6ranges3__45__cpo7advanceE,@object
	.size		_ZN34_INTERNAL_a0b76d7e_4_k_cu_f6fccdca4cuda3std6ranges3__45__cpo7advanceE,(_ZN34_INTERNAL_a0b76d7e_4_k_cu_f6fccdca4cuda3std3__47nulloptE - _ZN34_INTERNAL_a0b76d7e_4_k_cu_f6fccdca4cuda3std6ranges3__45__cpo7advanceE)
_ZN34_INTERNAL_a0b76d7e_4_k_cu_f6fccdca4cuda3std6ranges3__45__cpo7advanceE:
	.zero		1
	.type		_ZN34_INTERNAL_a0b76d7e_4_k_cu_f6fccdca4cuda3std3__47nulloptE,@object
	.size		_ZN34_INTERNAL_a0b76d7e_4_k_cu_f6fccdca4cuda3std3__47nulloptE,(_ZN34_INTERNAL_a0b76d7e_4_k_cu_f6fccdca4cuda3std6ranges3__45__cpo8distanceE - _ZN34_INTERNAL_a0b76d7e_4_k_cu_f6fccdca4cuda3std3__47nulloptE)
_ZN34_INTERNAL_a0b76d7e_4_k_cu_f6fccdca4cuda3std3__47nulloptE:
	.zero		1
	.type		_ZN34_INTERNAL_a0b76d7e_4_k_cu_f6fccdca4cuda3std6ranges3__45__cpo8distanceE,@object
	.size		_ZN34_INTERNAL_a0b76d7e_4_k_cu_f6fccdca4cuda3std6ranges3__45__cpo8distanceE,(_ZN34_INTERNAL_a0b76d7e_4_k_cu_f6fccdca6thrust24THRUST_300001_SM_1000_NS12placeholders3_10E - _ZN34_INTERNAL_a0b76d7e_4_k_cu_f6fccdca4cuda3std6ranges3__45__cpo8distanceE)
_ZN34_INTERNAL_a0b76d7e_4_k_cu_f6fccdca4cuda3std6ranges3__45__cpo8distanceE:
	.zero		1
	.type		_ZN34_INTERNAL_a0b76d7e_4_k_cu_f6fccdca6thrust24THRUST_300001_SM_1000_NS12placeholders3_10E,@object
	.size		_ZN34_INTERNAL_a0b76d7e_4_k_cu_f6fccdca6thrust24THRUST_300001_SM_1000_NS12placeholders3_10E,(_ZN34_INTERNAL_a0b76d7e_4_k_cu_f6fccdca4cuda3std3__419piecewise_constructE - _ZN34_INTERNAL_a0b76d7e_4_k_cu_f6fccdca6thrust24THRUST_300001_SM_1000_NS12placeholders3_10E)
_ZN34_INTERNAL_a0b76d7e_4_k_cu_f6fccdca6thrust24THRUST_300001_SM_1000_NS12placeholders3_10E:
	.zero		1
	.type		_ZN34_INTERNAL_a0b76d7e_4_k_cu_f6fccdca4cuda3std3__419piecewise_constructE,@object
	.size		_ZN34_INTERNAL_a0b76d7e_4_k_cu_f6fccdca4cuda3std3__419piecewise_constructE,(_ZN34_INTERNAL_a0b76d7e_4_k_cu_f6fccdca4cuda3std6ranges3__45__cpo5cdataE - _ZN34_INTERNAL_a0b76d7e_4_k_cu_f6fccdca4cuda3std3__419piecewise_constructE)
_ZN34_INTERNAL_a0b76d7e_4_k_cu_f6fccdca4cuda3std3__419piecewise_constructE:
	.zero		1
	.type		_ZN34_INTERNAL_a0b76d7e_4_k_cu_f6fccdca4cuda3std6ranges3__45__cpo5cdataE,@object
	.size		_ZN34_INTERNAL_a0b76d7e_4_k_cu_f6fccdca4cuda3std6ranges3__45__cpo5cdataE,(_ZN34_INTERNAL_a0b76d7e_4_k_cu_f6fccdca6thrust24THRUST_300001_SM_1000_NS12placeholders2_2E - _ZN34_INTERNAL_a0b76d7e_4_k_cu_f6fccdca4cuda3std6ranges3__45__cpo5cdataE)
_ZN34_INTERNAL_a0b76d7e_4_k_cu_f6fccdca4cuda3std6ranges3__45__cpo5cdataE:
	.zero		1
	.type		_ZN34_INTERNAL_a0b76d7e_4_k_cu_f6fccdca6thrust24THRUST_300001_SM_1000_NS12placeholders2_2E,@object
	.size		_ZN34_INTERNAL_a0b76d7e_4_k_cu_f6fccdca6thrust24THRUST_300001_SM_1000_NS12placeholders2_2E,(_ZN34_INTERNAL_a0b76d7e_4_k_cu_f6fccdca4cuda3std3__45__cpo3endE - _ZN34_INTERNAL_a0b76d7e_4_k_cu_f6fccdca6thrust24THRUST_300001_SM_1000_NS12placeholders2_2E)
_ZN34_INTERNAL_a0b76d7e_4_k_cu_f6fccdca6thrust24THRUST_300001_SM_1000_NS12placeholders2_2E:
	.zero		1
	.type		_ZN34_INTERNAL_a0b76d7e_4_k_cu_f6fccdca4cuda3std3__45__cpo3endE,@object
	.size		_ZN34_INTERNAL_a0b76d7e_4_k_cu_f6fccdca4cuda3std3__45__cpo3endE,(_ZN34_INTERNAL_a0b76d7e_4_k_cu_f6fccdca4cuda3std6ranges3__45__cpo3endE - _ZN34_INTERNAL_a0b76d7e_4_k_cu_f6fccdca4cuda3std3__45__cpo3endE)
_ZN34_INTERNAL_a0b76d7e_4_k_cu_f6fccdca4cuda3std3__45__cpo3endE:
	.zero		1
	.type		_ZN34_INTERNAL_a0b76d7e_4_k_cu_f6fccdca4cuda3std6ranges3__45__cpo3endE,@object
	.size		_ZN34_INTERNAL_a0b76d7e_4_k_cu_f6fccdca4cuda3std6ranges3__45__cpo3endE,(_ZN34_INTERNAL_a0b76d7e_4_k_cu_f6fccdca6thrust24THRUST_300001_SM_1000_NS12placeholders2_6E - _ZN34_INTERNAL_a0b76d7e_4_k_cu_f6fccdca4cuda3std6ranges3__45__cpo3endE)
_ZN34_INTERNAL_a0b76d7e_4_k_cu_f6fccdca4cuda3std6ranges3__45__cpo3endE:
	.zero		1
	.type		_ZN34_INTERNAL_a0b76d7e_4_k_cu_f6fccdca6thrust24THRUST_300001_SM_1000_NS12placeholders2_6E,@object
	.size		_ZN34_INTERNAL_a0b76d7e_4_k_cu_f6fccdca6thrust24THRUST_300001_SM_1000_NS12placeholders2_6E,(_ZN34_INTERNAL_a0b76d7e_4_k_cu_f6fccdca4cuda3std3__45__cpo4rendE - _ZN34_INTERNAL_a0b76d7e_4_k_cu_f6fccdca6thrust24THRUST_300001_SM_1000_NS12placeholders2_6E)
_ZN34_INTERNAL_a0b76d7e_4_k_cu_f6fccdca6thrust24THRUST_300001_SM_1000_NS12placeholders2_6E:
	.zero		1
	.type		_ZN34_INTERNAL_a0b76d7e_4_k_cu_f6fccdca4cuda3std3__45__cpo4rendE,@object
	.size		_ZN34_INTERNAL_a0b76d7e_4_k_cu_f6fccdca4cuda3std3__45__cpo4rendE,(_ZN34_INTERNAL_a0b76d7e_4_k_cu_f6fccdca4cuda3std6ranges3__45__cpo9iter_swapE - _ZN34_INTERNAL_a0b76d7e_4_k_cu_f6fccdca4cuda3std3__45__cpo4rendE)
_ZN34_INTERNAL_a0b76d7e_4_k_cu_f6fccdca4cuda3std3__45__cpo4rendE:
	.zero		1
	.type		_ZN34_INTERNAL_a0b76d7e_4_k_cu_f6fccdca4cuda3std6ranges3__45__cpo9iter_swapE,@object
	.size		_ZN34_INTERNAL_a0b76d7e_4_k_cu_f6fccdca4cuda3std6ranges3__45__cpo9iter_swapE,(_ZN34_INTERNAL_a0b76d7e_4_k_cu_f6fccdca4cuda3std3__48unexpectE - _ZN34_INTERNAL_a0b76d7e_4_k_cu_f6fccdca4cuda3std6ranges3__45__cpo9iter_swapE)
_ZN34_INTERNAL_a0b76d7e_4_k_cu_f6fccdca4cuda3std6ranges3__45__cpo9iter_swapE:
	.zero		1
	.type		_ZN34_INTERNAL_a0b76d7e_4_k_cu_f6fccdca4cuda3std3__48unexpectE,@object
	.size		_ZN34_INTERNAL_a0b76d7e_4_k_cu_f6fccdca4cuda3std3__48unexpectE,(_ZN34_INTERNAL_a0b76d7e_4_k_cu_f6fccdca6thrust24THRUST_300001_SM_1000_NS8cuda_cub3parE - _ZN34_INTERNAL_a0b76d7e_4_k_cu_f6fccdca4cuda3std3__48unexpectE)
_ZN34_INTERNAL_a0b76d7e_4_k_cu_f6fccdca4cuda3std3__48unexpectE:
	.zero		1
	.type		_ZN34_INTERNAL_a0b76d7e_4_k_cu_f6fccdca6thrust24THRUST_300001_SM_1000_NS8cuda_cub3parE,@object
	.size		_ZN34_INTERNAL_a0b76d7e_4_k_cu_f6fccdca6thrust24THRUST_300001_SM_1000_NS8cuda_cub3parE,(_ZN34_INTERNAL_a0b76d7e_4_k_cu_f6fccdca6thrust24THRUST_300001_SM_1000_NS12placeholders2_4E - _ZN34_INTERNAL_a0b76d7e_4_k_cu_f6fccdca6thrust24THRUST_300001_SM_1000_NS8cuda_cub3parE)
_ZN34_INTERNAL_a0b76d7e_4_k_cu_f6fccdca6thrust24THRUST_300001_SM_1000_NS8cuda_cub3parE:
	.zero		1
	.type		_ZN34_INTERNAL_a0b76d7e_4_k_cu_f6fccdca6thrust24THRUST_300001_SM_1000_NS12placeholders2_4E,@object
	.size		_ZN34_INTERNAL_a0b76d7e_4_k_cu_f6fccdca6thrust24THRUST_300001_SM_1000_NS12placeholders2_4E,(_ZN34_INTERNAL_a0b76d7e_4_k_cu_f6fccdca4cuda3std3__45__cpo4cendE - _ZN34_INTERNAL_a0b76d7e_4_k_cu_f6fccdca6thrust24THRUST_300001_SM_1000_NS12placeholders2_4E)
_ZN34_INTERNAL_a0b76d7e_4_k_cu_f6fccdca6thrust24THRUST_300001_SM_1000_NS12placeholders2_4E:
	.zero		1
	.type		_ZN34_INTERNAL_a0b76d7e_4_k_cu_f6fccdca4cuda3std3__45__cpo4cendE,@object
	.size		_ZN34_INTERNAL_a0b76d7e_4_k_cu_f6fccdca4cuda3std3__45__cpo4cendE,(_ZN34_INTERNAL_a0b76d7e_4_k_cu_f6fccdca4cuda3std6ranges3__45__cpo4cendE - _ZN34_INTERNAL_a0b76d7e_4_k_cu_f6fccdca4cuda3std3__45__cpo4cendE)
_ZN34_INTERNAL_a0b76d7e_4_k_cu_f6fccdca4cuda3std3__45__cpo4cendE:
	.zero		1
	.type		_ZN34_INTERNAL_a0b76d7e_4_k_cu_f6fccdca4cuda3std6ranges3__45__cpo4cendE,@object
	.size		_ZN34_INTERNAL_a0b76d7e_4_k_cu_f6fccdca4cuda3std6ranges3__45__cpo4cendE,(_ZN34_INTERNAL_a0b76d7e_4_k_cu_f6fccdca4cuda3std3__420unreachable_sentinelE - _ZN34_INTERNAL_a0b76d7e_4_k_cu_f6fccdca4cuda3std6ranges3__45__cpo4cendE)
_ZN34_INTERNAL_a0b76d7e_4_k_cu_f6fccdca4cuda3std6ranges3__45__cpo4cendE:
	.zero		1
	.type		_ZN34_INTERNAL_a0b76d7e_4_k_cu_f6fccdca4cuda3std3__420unreachable_sentinelE,@object
	.size		_ZN34_INTERNAL_a0b76d7e_4_k_cu_f6fccdca4cuda3std3__420unreachable_sentinelE,(_ZN34_INTERNAL_a0b76d7e_4_k_cu_f6fccdca4cuda3std6ranges3__45__cpo5ssizeE - _ZN34_INTERNAL_a0b76d7e_4_k_cu_f6fccdca4cuda3std3__420unreachable_sentinelE)
_ZN34_INTERNAL_a0b76d7e_4_k_cu_f6fccdca4cuda3std3__420unreachable_sentinelE:
	.zero		1
	.type		_ZN34_INTERNAL_a0b76d7e_4_k_cu_f6fccdca4cuda3std6ranges3__45__cpo5ssizeE,@object
	.size		_ZN34_INTERNAL_a0b76d7e_4_k_cu_f6fccdca4cuda3std6ranges3__45__cpo5ssizeE,(_ZN34_INTERNAL_a0b76d7e_4_k_cu_f6fccdca6thrust24THRUST_300001_SM_1000_NS12placeholders2_8E - _ZN34_INTERNAL_a0b76d7e_4_k_cu_f6fccdca4cuda3std6ranges3__45__cpo5ssizeE)
_ZN34_INTERNAL_a0b76d7e_4_k_cu_f6fccdca4cuda3std6ranges3__45__cpo5ssizeE:
	.zero		1
	.type		_ZN34_INTERNAL_a0b76d7e_4_k_cu_f6fccdca6thrust24THRUST_300001_SM_1000_NS12placeholders2_8E,@object
	.size		_ZN34_INTERNAL_a0b76d7e_4_k_cu_f6fccdca6thrust24THRUST_300001_SM_1000_NS12placeholders2_8E,(_ZN34_INTERNAL_a0b76d7e_4_k_cu_f6fccdca4cuda3std3__45__cpo5crendE - _ZN34_INTERNAL_a0b76d7e_4_k_cu_f6fccdca6thrust24THRUST_300001_SM_1000_NS12placeholders2_8E)
_ZN34_INTERNAL_a0b76d7e_4_k_cu_f6fccdca6thrust24THRUST_300001_SM_1000_NS12placeholders2_8E:
	.zero		1
	.type		_ZN34_INTERNAL_a0b76d7e_4_k_cu_f6fccdca4cuda3std3__45__cpo5crendE,@object
	.size		_ZN34_INTERNAL_a0b76d7e_4_k_cu_f6fccdca4cuda3std3__45__cpo5crendE,(_ZN34_INTERNAL_a0b76d7e_4_k_cu_f6fccdca4cuda3std6ranges3__45__cpo4prevE - _ZN34_INTERNAL_a0b76d7e_4_k_cu_f6fccdca4cuda3std3__45__cpo5crendE)
_ZN34_INTERNAL_a0b76d7e_4_k_cu_f6fccdca4cuda3std3__45__cpo5crendE:
	.zero		1
	.type		_ZN34_INTERNAL_a0b76d7e_4_k_cu_f6fccdca4cuda3std6ranges3__45__cpo4prevE,@object
	.size		_ZN34_INTERNAL_a0b76d7e_4_k_cu_f6fccdca4cuda3std6ranges3__45__cpo4prevE,(_ZN34_INTERNAL_a0b76d7e_4_k_cu_f6fccdca4cuda3std6ranges3__45__cpo9iter_moveE - _ZN34_INTERNAL_a0b76d7e_4_k_cu_f6fccdca4cuda3std6ranges3__45__cpo4prevE)
_ZN34_INTERNAL_a0b76d7e_4_k_cu_f6fccdca4cuda3std6ranges3__45__cpo4prevE:
	.zero		1
	.type		_ZN34_INTERNAL_a0b76d7e_4_k_cu_f6fccdca4cuda3std6ranges3__45__cpo9iter_moveE,@object
	.size		_ZN34_INTERNAL_a0b76d7e_4_k_cu_f6fccdca4cuda3std6ranges3__45__cpo9iter_moveE,(_ZN34_INTERNAL_a0b76d7e_4_k_cu_f6fccdca6thrust24THRUST_300001_SM_1000_NS6system6detail10sequential3seqE - _ZN34_INTERNAL_a0b76d7e_4_k_cu_f6fccdca4cuda3std6ranges3__45__cpo9iter_moveE)
_ZN34_INTERNAL_a0b76d7e_4_k_cu_f6fccdca4cuda3std6ranges3__45__cpo9iter_moveE:
	.zero		1
	.type		_ZN34_INTERNAL_a0b76d7e_4_k_cu_f6fccdca6thrust24THRUST_300001_SM_1000_NS6system6detail10sequential3seqE,@object
	.size		_ZN34_INTERNAL_a0b76d7e_4_k_cu_f6fccdca6thrust24THRUST_300001_SM_1000_NS6system6detail10sequential3seqE,(.L_31 - _ZN34_INTERNAL_a0b76d7e_4_k_cu_f6fccdca6thrust24THRUST_300001_SM_1000_NS6system6detail10sequential3seqE)
_ZN34_INTERNAL_a0b76d7e_4_k_cu_f6fccdca6thrust24THRUST_300001_SM_1000_NS6system6detail10sequential3seqE:
	.zero		1
.L_31:


//--------------------- .nv.shared._ZN3cub18CUB_300001_SM_10006detail11EmptyKernelIvEEvv --------------------------
	.section	.nv.shared._ZN3cub18CUB_300001_SM_10006detail11EmptyKernelIvEEvv,"aw",@nobits
	.sectionflags	@""
	.align	16
	.zero		1024


//--------------------- .nv.shared._Z21sum_front_return_lastPiS_i --------------------------
	.section	.nv.shared._Z21sum_front_return_lastPiS_i,"aw",@nobits
	.sectionflags	@""
	.align	16
	.zero		1024


//--------------------- .nv.shared._Z9sum_frontPiS_i --------------------------
	.section	.nv.shared._Z9sum_frontPiS_i,"aw",@nobits
	.sectionflags	@""
	.align	16
	.zero		1024


//--------------------- .nv.constant0._ZN3cub18CUB_300001_SM_10006detail8for_each13static_kernelINS2_12policy_hub_t12policy_500_tEmN6thrust24THRUST_300001_SM_1000_NS8cuda_cub20__uninitialized_fill7functorINS7_10device_ptrIiEEiEEEEvT0_T1_ --------------------------
	.section	.nv.constant0._ZN3cub18CUB_300001_SM_10006detail8for_each13static_kernelINS2_12policy_hub_t12policy_500_tEmN6thrust24THRUST_300001_SM_1000_NS8cuda_cub20__uninitialized_fill7functorINS7_10device_ptrIiEEiEEEEvT0_T1_,"a",@progbits
	.sectionflags	@""
	.align	4
.nv.constant0._ZN3cub18CUB_300001_SM_10006detail8for_each13static_kernelINS2_12policy_hub_t12policy_500_tEmN6thrust24THRUST_300001_SM_1000_NS8cuda_cub20__uninitialized_fill7functorINS7_10device_ptrIiEEiEEEEvT0_T1_:
	.zero		920


//--------------------- .nv.constant0._ZN3cub18CUB_300001_SM_10006detail11EmptyKernelIvEEvv --------------------------
	.section	.nv.constant0._ZN3cub18CUB_300001_SM_10006detail11EmptyKernelIvEEvv,"a",@progbits
	.sectionflags	@""
	.align	4
.nv.constant0._ZN3cub18CUB_300001_SM_10006detail11EmptyKernelIvEEvv:
	.zero		896


//--------------------- .nv.constant0._Z21sum_front_return_lastPiS_i --------------------------
	.section	.nv.constant0._Z21sum_front_return_lastPiS_i,"a",@progbits
	.sectionflags	@""
	.align	4
.nv.constant0._Z21sum_front_return_lastPiS_i:
	.zero		916


//--------------------- .nv.constant0._Z9sum_frontPiS_i --------------------------
	.section	.nv.constant0._Z9sum_frontPiS_i,"a",@progbits
	.sectionflags	@""
	.align	4
.nv.constant0._Z9sum_frontPiS_i:
	.zero		916


//--------------------- SYMBOLS --------------------------

	.type		.nv.reservedSmem.offset0,@object
	.size		.nv.reservedSmem.offset0,0x4
	.type		.nv.reservedSmem.cap,@object
	.size		.nv.reservedSmem.cap,0x4
